//
// Generated by NVIDIA NVVM Compiler
//
// Compiler Build ID: CL-36424714
// Cuda compilation tools, release 13.0, V13.0.88
// Based on NVVM 20.0.0
//

.version 9.0
.target sm_100
.address_size 64

	// .globl	default_function_kernel_18

.visible .entry default_function_kernel_18(
	.param .u64 .ptr .align 1 default_function_kernel_18_param_0
)
.maxntid 1024
{
	.reg .pred 	%p<2>;
	.reg .b32 	%r<8>;
	.reg .b32 	%f<8>;
	.reg .b64 	%rd<5>;

	ld.param.u64 	%rd1, [default_function_kernel_18_param_0];
	mov.u32 	%r1, %ctaid.x;
	shl.b32 	%r3, %r1, 1;
	mov.u32 	%r2, %tid.x;
	shr.u32 	%r4, %r2, 9;
	or.b32  	%r5, %r3, %r4;
	setp.gt.u32 	%p1, %r5, 24;
	@%p1 bra 	$L__BB0_2;
	cvta.to.global.u64 	%rd2, %rd1;
	shl.b32 	%r6, %r1, 10;
	or.b32  	%r7, %r6, %r2;
	mul.wide.u32 	%rd3, %r7, 4;
	add.s64 	%rd4, %rd2, %rd3;
	ld.global.f32 	%f1, [%rd4];
	mov.f32 	%f2, 0f00000000;
	sub.f32 	%f3, %f2, %f1;
	mul.f32 	%f4, %f3, 0f3FB8AA3B;
	ex2.approx.f32 	%f5, %f4;
	add.f32 	%f6, %f5, 0f3F800000;
	rcp.rn.f32 	%f7, %f6;
	st.global.f32 	[%rd4], %f7;
$L__BB0_2:
	ret;

}
	// .globl	default_function_kernel_42
.visible .entry default_function_kernel_42(
	.param .u64 .ptr .align 1 default_function_kernel_42_param_0,
	.param .u64 .ptr .align 1 default_function_kernel_42_param_1
)
.maxntid 1024
{
	.reg .pred 	%p<2>;
	.reg .b32 	%r<8>;
	.reg .b32 	%f<2>;
	.reg .b64 	%rd<8>;

	ld.param.u64 	%rd1, [default_function_kernel_42_param_0];
	ld.param.u64 	%rd2, [default_function_kernel_42_param_1];
	mov.u32 	%r1, %ctaid.x;
	shl.b32 	%r3, %r1, 1;
	mov.u32 	%r2, %tid.x;
	shr.u32 	%r4, %r2, 9;
	or.b32  	%r5, %r3, %r4;
	setp.gt.u32 	%p1, %r5, 24;
	@%p1 bra 	$L__BB1_2;
	cvta.to.global.u64 	%rd3, %rd2;
	cvta.to.global.u64 	%rd4, %rd1;
	shl.b32 	%r6, %r1, 10;
	or.b32  	%r7, %r6, %r2;
	mul.wide.u32 	%rd5, %r7, 4;
	add.s64 	%rd6, %rd3, %rd5;
	ld.global.nc.f32 	%f1, [%rd6];
	add.s64 	%rd7, %rd4, %rd5;
	st.global.f32 	[%rd7], %f1;
$L__BB1_2:
	ret;

}
	// .globl	default_function_kernel_39
.visible .entry default_function_kernel_39(
	.param .u64 .ptr .align 1 default_function_kernel_39_param_0,
	.param .u64 .ptr .align 1 default_function_kernel_39_param_1,
	.param .u64 .ptr .align 1 default_function_kernel_39_param_2
)
.maxntid 1024
{
	.reg .pred 	%p<7>;
	.reg .b32 	%r<39>;
	.reg .b32 	%f<41>;
	.reg .b64 	%rd<25>;

	ld.param.u64 	%rd4, [default_function_kernel_39_param_0];
	ld.param.u64 	%rd5, [default_function_kernel_39_param_1];
	ld.param.u64 	%rd6, [default_function_kernel_39_param_2];
	cvta.to.global.u64 	%rd1, %rd6;
	cvta.to.global.u64 	%rd2, %rd5;
	cvta.to.global.u64 	%rd7, %rd4;
	mov.u32 	%r1, %ctaid.x;
	shl.b32 	%r13, %r1, 1;
	mov.u32 	%r2, %tid.x;
	shr.u32 	%r14, %r2, 9;
	or.b32  	%r3, %r13, %r14;
	setp.gt.u32 	%p1, %r3, 24;
	shl.b32 	%r15, %r1, 10;
	or.b32  	%r4, %r15, %r2;
	mul.wide.u32 	%rd8, %r4, 4;
	add.s64 	%rd3, %rd7, %rd8;
	@%p1 bra 	$L__BB2_2;
	mov.b32 	%r16, 0;
	st.global.u32 	[%rd3], %r16;
$L__BB2_2:
	mad.lo.s32 	%r18, %r1, -1000, %r4;
	shl.b32 	%r19, %r1, 8;
	shr.u32 	%r20, %r2, 2;
	or.b32  	%r21, %r19, %r20;
	mul.hi.u32 	%r22, %r21, 1374389535;
	shr.u32 	%r23, %r22, 3;
	mul.lo.s32 	%r24, %r23, 384;
	mad.lo.s32 	%r25, %r1, 24, %r2;
	mul.hi.u32 	%r26, %r18, 1374389535;
	shr.u32 	%r27, %r26, 5;
	mul.lo.s32 	%r28, %r27, 100;
	sub.s32 	%r29, %r25, %r28;
	add.s32 	%r37, %r29, 232;
	or.b32  	%r36, %r24, 6;
	mov.b32 	%r38, 6;
$L__BB2_3:
	setp.gt.u32 	%p2, %r3, 24;
	@%p2 bra 	$L__BB2_5;
	ld.global.f32 	%f1, [%rd3];
	add.s32 	%r30, %r37, -232;
	mul.wide.u32 	%rd9, %r30, 4;
	add.s64 	%rd10, %rd2, %rd9;
	ld.global.nc.f32 	%f2, [%rd10];
	add.s32 	%r31, %r36, -6;
	mul.wide.u32 	%rd11, %r31, 4;
	add.s64 	%rd12, %rd1, %rd11;
	ld.global.nc.f32 	%f3, [%rd12];
	fma.rn.f32 	%f4, %f2, %f3, %f1;
	ld.global.nc.f32 	%f5, [%rd10+32];
	ld.global.nc.f32 	%f6, [%rd12+4];
	fma.rn.f32 	%f7, %f5, %f6, %f4;
	ld.global.nc.f32 	%f8, [%rd10+64];
	ld.global.nc.f32 	%f9, [%rd12+8];
	fma.rn.f32 	%f10, %f8, %f9, %f7;
	st.global.f32 	[%rd3], %f10;
$L__BB2_5:
	setp.gt.u32 	%p3, %r3, 24;
	@%p3 bra 	$L__BB2_7;
	add.s32 	%r32, %r36, -3;
	add.s32 	%r33, %r37, -116;
	ld.global.f32 	%f11, [%rd3];
	mul.wide.u32 	%rd13, %r33, 4;
	add.s64 	%rd14, %rd2, %rd13;
	ld.global.nc.f32 	%f12, [%rd14];
	mul.wide.u32 	%rd15, %r32, 4;
	add.s64 	%rd16, %rd1, %rd15;
	ld.global.nc.f32 	%f13, [%rd16];
	fma.rn.f32 	%f14, %f12, %f13, %f11;
	ld.global.nc.f32 	%f15, [%rd14+32];
	ld.global.nc.f32 	%f16, [%rd16+4];
	fma.rn.f32 	%f17, %f15, %f16, %f14;
	ld.global.nc.f32 	%f18, [%rd14+64];
	ld.global.nc.f32 	%f19, [%rd16+8];
	fma.rn.f32 	%f20, %f18, %f19, %f17;
	st.global.f32 	[%rd3], %f20;
$L__BB2_7:
	setp.gt.u32 	%p4, %r3, 24;
	@%p4 bra 	$L__BB2_9;
	ld.global.f32 	%f21, [%rd3];
	mul.wide.u32 	%rd17, %r37, 4;
	add.s64 	%rd18, %rd2, %rd17;
	ld.global.nc.f32 	%f22, [%rd18];
	mul.wide.u32 	%rd19, %r36, 4;
	add.s64 	%rd20, %rd1, %rd19;
	ld.global.nc.f32 	%f23, [%rd20];
	fma.rn.f32 	%f24, %f22, %f23, %f21;
	ld.global.nc.f32 	%f25, [%rd18+32];
	ld.global.nc.f32 	%f26, [%rd20+4];
	fma.rn.f32 	%f27, %f25, %f26, %f24;
	ld.global.nc.f32 	%f28, [%rd18+64];
	ld.global.nc.f32 	%f29, [%rd20+8];
	fma.rn.f32 	%f30, %f28, %f29, %f27;
	st.global.f32 	[%rd3], %f30;
$L__BB2_9:
	setp.gt.u32 	%p5, %r3, 24;
	@%p5 bra 	$L__BB2_11;
	add.s32 	%r34, %r36, 3;
	add.s32 	%r35, %r37, 116;
	ld.global.f32 	%f31, [%rd3];
	mul.wide.u32 	%rd21, %r35, 4;
	add.s64 	%rd22, %rd2, %rd21;
	ld.global.nc.f32 	%f32, [%rd22];
	mul.wide.u32 	%rd23, %r34, 4;
	add.s64 	%rd24, %rd1, %rd23;
	ld.global.nc.f32 	%f33, [%rd24];
	fma.rn.f32 	%f34, %f32, %f33, %f31;
	ld.global.nc.f32 	%f35, [%rd22+32];
	ld.global.nc.f32 	%f36, [%rd24+4];
	fma.rn.f32 	%f37, %f35, %f36, %f34;
	ld.global.nc.f32 	%f38, [%rd22+64];
	ld.global.nc.f32 	%f39, [%rd24+8];
	fma.rn.f32 	%f40, %f38, %f39, %f37;
	st.global.f32 	[%rd3], %f40;
$L__BB2_11:
	add.s32 	%r38, %r38, 12;
	add.s32 	%r37, %r37, 464;
	add.s32 	%r36, %r36, 12;
	setp.ne.s32 	%p6, %r38, 390;
	@%p6 bra 	$L__BB2_3;
	ret;

}
	// .globl	default_function_kernel_3
.visible .entry default_function_kernel_3(
	.param .u64 .ptr .align 1 default_function_kernel_3_param_0,
	.param .u64 .ptr .align 1 default_function_kernel_3_param_1,
	.param .u64 .ptr .align 1 default_function_kernel_3_param_2
)
.maxntid 1024
{
	.reg .pred 	%p<7>;
	.reg .b32 	%r<39>;
	.reg .b32 	%f<41>;
	.reg .b64 	%rd<25>;

	ld.param.u64 	%rd4, [default_function_kernel_3_param_0];
	ld.param.u64 	%rd5, [default_function_kernel_3_param_1];
	ld.param.u64 	%rd6, [default_function_kernel_3_param_2];
	cvta.to.global.u64 	%rd1, %rd6;
	cvta.to.global.u64 	%rd2, %rd5;
	cvta.to.global.u64 	%rd7, %rd4;
	mov.u32 	%r1, %ctaid.x;
	shl.b32 	%r13, %r1, 1;
	mov.u32 	%r2, %tid.x;
	shr.u32 	%r14, %r2, 9;
	or.b32  	%r3, %r13, %r14;
	setp.gt.u32 	%p1, %r3, 24;
	shl.b32 	%r15, %r1, 10;
	or.b32  	%r4, %r15, %r2;
	mul.wide.u32 	%rd8, %r4, 4;
	add.s64 	%rd3, %rd7, %rd8;
	@%p1 bra 	$L__BB3_2;
	mov.b32 	%r16, 0;
	st.global.u32 	[%rd3], %r16;
$L__BB3_2:
	mad.lo.s32 	%r18, %r1, -1000, %r4;
	shl.b32 	%r19, %r1, 8;
	shr.u32 	%r20, %r2, 2;
	or.b32  	%r21, %r19, %r20;
	mul.hi.u32 	%r22, %r21, 1374389535;
	shr.u32 	%r23, %r22, 3;
	mul.lo.s32 	%r24, %r23, 384;
	mad.lo.s32 	%r25, %r1, 24, %r2;
	mul.hi.u32 	%r26, %r18, 1374389535;
	shr.u32 	%r27, %r26, 5;
	mul.lo.s32 	%r28, %r27, 100;
	sub.s32 	%r29, %r25, %r28;
	add.s32 	%r37, %r29, 204;
	or.b32  	%r36, %r24, 6;
	mov.b32 	%r38, 6;
$L__BB3_3:
	setp.gt.u32 	%p2, %r3, 24;
	@%p2 bra 	$L__BB3_5;
	ld.global.f32 	%f1, [%rd3];
	add.s32 	%r30, %r37, -204;
	mul.wide.u32 	%rd9, %r30, 4;
	add.s64 	%rd10, %rd2, %rd9;
	ld.global.nc.f32 	%f2, [%rd10];
	add.s32 	%r31, %r36, -6;
	mul.wide.u32 	%rd11, %r31, 4;
	add.s64 	%rd12, %rd1, %rd11;
	ld.global.nc.f32 	%f3, [%rd12];
	fma.rn.f32 	%f4, %f2, %f3, %f1;
	ld.global.nc.f32 	%f5, [%rd10+4];
	ld.global.nc.f32 	%f6, [%rd12+4];
	fma.rn.f32 	%f7, %f5, %f6, %f4;
	ld.global.nc.f32 	%f8, [%rd10+8];
	ld.global.nc.f32 	%f9, [%rd12+8];
	fma.rn.f32 	%f10, %f8, %f9, %f7;
	st.global.f32 	[%rd3], %f10;
$L__BB3_5:
	setp.gt.u32 	%p3, %r3, 24;
	@%p3 bra 	$L__BB3_7;
	add.s32 	%r32, %r36, -3;
	add.s32 	%r33, %r37, -102;
	ld.global.f32 	%f11, [%rd3];
	mul.wide.u32 	%rd13, %r33, 4;
	add.s64 	%rd14, %rd2, %rd13;
	ld.global.nc.f32 	%f12, [%rd14];
	mul.wide.u32 	%rd15, %r32, 4;
	add.s64 	%rd16, %rd1, %rd15;
	ld.global.nc.f32 	%f13, [%rd16];
	fma.rn.f32 	%f14, %f12, %f13, %f11;
	ld.global.nc.f32 	%f15, [%rd14+4];
	ld.global.nc.f32 	%f16, [%rd16+4];
	fma.rn.f32 	%f17, %f15, %f16, %f14;
	ld.global.nc.f32 	%f18, [%rd14+8];
	ld.global.nc.f32 	%f19, [%rd16+8];
	fma.rn.f32 	%f20, %f18, %f19, %f17;
	st.global.f32 	[%rd3], %f20;
$L__BB3_7:
	setp.gt.u32 	%p4, %r3, 24;
	@%p4 bra 	$L__BB3_9;
	ld.global.f32 	%f21, [%rd3];
	mul.wide.u32 	%rd17, %r37, 4;
	add.s64 	%rd18, %rd2, %rd17;
	ld.global.nc.f32 	%f22, [%rd18];
	mul.wide.u32 	%rd19, %r36, 4;
	add.s64 	%rd20, %rd1, %rd19;
	ld.global.nc.f32 	%f23, [%rd20];
	fma.rn.f32 	%f24, %f22, %f23, %f21;
	ld.global.nc.f32 	%f25, [%rd18+4];
	ld.global.nc.f32 	%f26, [%rd20+4];
	fma.rn.f32 	%f27, %f25, %f26, %f24;
	ld.global.nc.f32 	%f28, [%rd18+8];
	ld.global.nc.f32 	%f29, [%rd20+8];
	fma.rn.f32 	%f30, %f28, %f29, %f27;
	st.global.f32 	[%rd3], %f30;
$L__BB3_9:
	setp.gt.u32 	%p5, %r3, 24;
	@%p5 bra 	$L__BB3_11;
	add.s32 	%r34, %r36, 3;
	add.s32 	%r35, %r37, 102;
	ld.global.f32 	%f31, [%rd3];
	mul.wide.u32 	%rd21, %r35, 4;
	add.s64 	%rd22, %rd2, %rd21;
	ld.global.nc.f32 	%f32, [%rd22];
	mul.wide.u32 	%rd23, %r34, 4;
	add.s64 	%rd24, %rd1, %rd23;
	ld.global.nc.f32 	%f33, [%rd24];
	fma.rn.f32 	%f34, %f32, %f33, %f31;
	ld.global.nc.f32 	%f35, [%rd22+4];
	ld.global.nc.f32 	%f36, [%rd24+4];
	fma.rn.f32 	%f37, %f35, %f36, %f34;
	ld.global.nc.f32 	%f38, [%rd22+8];
	ld.global.nc.f32 	%f39, [%rd24+8];
	fma.rn.f32 	%f40, %f38, %f39, %f37;
	st.global.f32 	[%rd3], %f40;
$L__BB3_11:
	add.s32 	%r38, %r38, 12;
	add.s32 	%r37, %r37, 408;
	add.s32 	%r36, %r36, 12;
	setp.ne.s32 	%p6, %r38, 390;
	@%p6 bra 	$L__BB3_3;
	ret;

}
	// .globl	default_function_kernel_5
.visible .entry default_function_kernel_5(
	.param .u64 .ptr .align 1 default_function_kernel_5_param_0,
	.param .u64 .ptr .align 1 default_function_kernel_5_param_1
)
.maxntid 1024
{
	.reg .pred 	%p<3>;
	.reg .b32 	%r<22>;
	.reg .b32 	%f<5>;
	.reg .b64 	%rd<9>;

	ld.param.u64 	%rd1, [default_function_kernel_5_param_0];
	ld.param.u64 	%rd2, [default_function_kernel_5_param_1];
	mov.u32 	%r1, %ctaid.x;
	shl.b32 	%r2, %r1, 2;
	mov.u32 	%r3, %tid.x;
	shr.u32 	%r5, %r3, 8;
	or.b32  	%r6, %r2, %r5;
	setp.gt.u32 	%p1, %r6, 50;
	@%p1 bra 	$L__BB4_4;
	shl.b32 	%r7, %r1, 1;
	shr.u32 	%r8, %r3, 1;
	add.s32 	%r4, %r7, %r8;
	mul.lo.s32 	%r9, %r4, -84215045;
	setp.lt.u32 	%p2, %r9, 84215046;
	mov.f32 	%f4, 0f00000000;
	@%p2 bra 	$L__BB4_3;
	mad.lo.s32 	%r10, %r1, 510, %r4;
	mul.hi.u32 	%r11, %r10, -1600085855;
	shr.u32 	%r12, %r11, 5;
	add.s32 	%r13, %r2, %r3;
	mul.hi.u32 	%r14, %r13, -1600085855;
	shr.u32 	%r15, %r14, 6;
	mul.lo.s32 	%r16, %r15, 102;
	sub.s32 	%r17, %r13, %r16;
	mad.lo.s32 	%r18, %r12, 100, %r17;
	add.s32 	%r19, %r18, -2;
	cvta.to.global.u64 	%rd3, %rd1;
	mul.wide.s32 	%rd4, %r19, 4;
	add.s64 	%rd5, %rd3, %rd4;
	ld.global.nc.f32 	%f4, [%rd5];
$L__BB4_3:
	shl.b32 	%r20, %r1, 10;
	or.b32  	%r21, %r20, %r3;
	cvta.to.global.u64 	%rd6, %rd2;
	mul.wide.u32 	%rd7, %r21, 4;
	add.s64 	%rd8, %rd6, %rd7;
	st.global.f32 	[%rd8], %f4;
$L__BB4_4:
	ret;

}
	// .globl	default_function_kernel_41
.visible .entry default_function_kernel_41(
	.param .u64 .ptr .align 1 default_function_kernel_41_param_0,
	.param .u64 .ptr .align 1 default_function_kernel_41_param_1
)
.maxntid 1024
{
	.reg .pred 	%p<2>;
	.reg .b32 	%r<8>;
	.reg .b32 	%f<4>;
	.reg .b64 	%rd<8>;

	ld.param.u64 	%rd1, [default_function_kernel_41_param_0];
	ld.param.u64 	%rd2, [default_function_kernel_41_param_1];
	mov.u32 	%r1, %ctaid.x;
	shl.b32 	%r3, %r1, 1;
	mov.u32 	%r2, %tid.x;
	shr.u32 	%r4, %r2, 9;
	or.b32  	%r5, %r3, %r4;
	setp.gt.u32 	%p1, %r5, 24;
	@%p1 bra 	$L__BB5_2;
	cvta.to.global.u64 	%rd3, %rd1;
	cvta.to.global.u64 	%rd4, %rd2;
	shl.b32 	%r6, %r1, 10;
	or.b32  	%r7, %r6, %r2;
	mul.wide.u32 	%rd5, %r7, 4;
	add.s64 	%rd6, %rd3, %rd5;
	ld.global.f32 	%f1, [%rd6];
	add.s64 	%rd7, %rd4, %rd5;
	ld.global.nc.f32 	%f2, [%rd7];
	add.f32 	%f3, %f1, %f2;
	st.global.f32 	[%rd6], %f3;
$L__BB5_2:
	ret;

}
	// .globl	default_function_kernel_25
.visible .entry default_function_kernel_25(
	.param .u64 .ptr .align 1 default_function_kernel_25_param_0,
	.param .u64 .ptr .align 1 default_function_kernel_25_param_1,
	.param .u64 .ptr .align 1 default_function_kernel_25_param_2
)
.maxntid 1024
{
	.reg .pred 	%p<7>;
	.reg .b32 	%r<39>;
	.reg .b32 	%f<41>;
	.reg .b64 	%rd<25>;

	ld.param.u64 	%rd4, [default_function_kernel_25_param_0];
	ld.param.u64 	%rd5, [default_function_kernel_25_param_1];
	ld.param.u64 	%rd6, [default_function_kernel_25_param_2];
	cvta.to.global.u64 	%rd1, %rd6;
	cvta.to.global.u64 	%rd2, %rd5;
	cvta.to.global.u64 	%rd7, %rd4;
	mov.u32 	%r1, %ctaid.x;
	shl.b32 	%r13, %r1, 1;
	mov.u32 	%r2, %tid.x;
	shr.u32 	%r14, %r2, 9;
	or.b32  	%r3, %r13, %r14;
	setp.gt.u32 	%p1, %r3, 24;
	shl.b32 	%r15, %r1, 10;
	or.b32  	%r4, %r15, %r2;
	mul.wide.u32 	%rd8, %r4, 4;
	add.s64 	%rd3, %rd7, %rd8;
	@%p1 bra 	$L__BB6_2;
	mov.b32 	%r16, 0;
	st.global.u32 	[%rd3], %r16;
$L__BB6_2:
	mad.lo.s32 	%r18, %r1, -1000, %r4;
	shl.b32 	%r19, %r1, 8;
	shr.u32 	%r20, %r2, 2;
	or.b32  	%r21, %r19, %r20;
	mul.hi.u32 	%r22, %r21, 1374389535;
	shr.u32 	%r23, %r22, 3;
	mul.lo.s32 	%r24, %r23, 384;
	mad.lo.s32 	%r25, %r1, 24, %r2;
	mul.hi.u32 	%r26, %r18, 1374389535;
	shr.u32 	%r27, %r26, 5;
	mul.lo.s32 	%r28, %r27, 100;
	sub.s32 	%r29, %r25, %r28;
	add.s32 	%r37, %r29, 216;
	or.b32  	%r36, %r24, 6;
	mov.b32 	%r38, 6;
$L__BB6_3:
	setp.gt.u32 	%p2, %r3, 24;
	@%p2 bra 	$L__BB6_5;
	ld.global.f32 	%f1, [%rd3];
	add.s32 	%r30, %r37, -216;
	mul.wide.u32 	%rd9, %r30, 4;
	add.s64 	%rd10, %rd2, %rd9;
	ld.global.nc.f32 	%f2, [%rd10];
	add.s32 	%r31, %r36, -6;
	mul.wide.u32 	%rd11, %r31, 4;
	add.s64 	%rd12, %rd1, %rd11;
	ld.global.nc.f32 	%f3, [%rd12];
	fma.rn.f32 	%f4, %f2, %f3, %f1;
	ld.global.nc.f32 	%f5, [%rd10+16];
	ld.global.nc.f32 	%f6, [%rd12+4];
	fma.rn.f32 	%f7, %f5, %f6, %f4;
	ld.global.nc.f32 	%f8, [%rd10+32];
	ld.global.nc.f32 	%f9, [%rd12+8];
	fma.rn.f32 	%f10, %f8, %f9, %f7;
	st.global.f32 	[%rd3], %f10;
$L__BB6_5:
	setp.gt.u32 	%p3, %r3, 24;
	@%p3 bra 	$L__BB6_7;
	add.s32 	%r32, %r36, -3;
	add.s32 	%r33, %r37, -108;
	ld.global.f32 	%f11, [%rd3];
	mul.wide.u32 	%rd13, %r33, 4;
	add.s64 	%rd14, %rd2, %rd13;
	ld.global.nc.f32 	%f12, [%rd14];
	mul.wide.u32 	%rd15, %r32, 4;
	add.s64 	%rd16, %rd1, %rd15;
	ld.global.nc.f32 	%f13, [%rd16];
	fma.rn.f32 	%f14, %f12, %f13, %f11;
	ld.global.nc.f32 	%f15, [%rd14+16];
	ld.global.nc.f32 	%f16, [%rd16+4];
	fma.rn.f32 	%f17, %f15, %f16, %f14;
	ld.global.nc.f32 	%f18, [%rd14+32];
	ld.global.nc.f32 	%f19, [%rd16+8];
	fma.rn.f32 	%f20, %f18, %f19, %f17;
	st.global.f32 	[%rd3], %f20;
$L__BB6_7:
	setp.gt.u32 	%p4, %r3, 24;
	@%p4 bra 	$L__BB6_9;
	ld.global.f32 	%f21, [%rd3];
	mul.wide.u32 	%rd17, %r37, 4;
	add.s64 	%rd18, %rd2, %rd17;
	ld.global.nc.f32 	%f22, [%rd18];
	mul.wide.u32 	%rd19, %r36, 4;
	add.s64 	%rd20, %rd1, %rd19;
	ld.global.nc.f32 	%f23, [%rd20];
	fma.rn.f32 	%f24, %f22, %f23, %f21;
	ld.global.nc.f32 	%f25, [%rd18+16];
	ld.global.nc.f32 	%f26, [%rd20+4];
	fma.rn.f32 	%f27, %f25, %f26, %f24;
	ld.global.nc.f32 	%f28, [%rd18+32];
	ld.global.nc.f32 	%f29, [%rd20+8];
	fma.rn.f32 	%f30, %f28, %f29, %f27;
	st.global.f32 	[%rd3], %f30;
$L__BB6_9:
	setp.gt.u32 	%p5, %r3, 24;
	@%p5 bra 	$L__BB6_11;
	add.s32 	%r34, %r36, 3;
	add.s32 	%r35, %r37, 108;
	ld.global.f32 	%f31, [%rd3];
	mul.wide.u32 	%rd21, %r35, 4;
	add.s64 	%rd22, %rd2, %rd21;
	ld.global.nc.f32 	%f32, [%rd22];
	mul.wide.u32 	%rd23, %r34, 4;
	add.s64 	%rd24, %rd1, %rd23;
	ld.global.nc.f32 	%f33, [%rd24];
	fma.rn.f32 	%f34, %f32, %f33, %f31;
	ld.global.nc.f32 	%f35, [%rd22+16];
	ld.global.nc.f32 	%f36, [%rd24+4];
	fma.rn.f32 	%f37, %f35, %f36, %f34;
	ld.global.nc.f32 	%f38, [%rd22+32];
	ld.global.nc.f32 	%f39, [%rd24+8];
	fma.rn.f32 	%f40, %f38, %f39, %f37;
	st.global.f32 	[%rd3], %f40;
$L__BB6_11:
	add.s32 	%r38, %r38, 12;
	add.s32 	%r37, %r37, 432;
	add.s32 	%r36, %r36, 12;
	setp.ne.s32 	%p6, %r38, 390;
	@%p6 bra 	$L__BB6_3;
	ret;

}
	// .globl	default_function_kernel_27
.visible .entry default_function_kernel_27(
	.param .u64 .ptr .align 1 default_function_kernel_27_param_0,
	.param .u64 .ptr .align 1 default_function_kernel_27_param_1
)
.maxntid 1024
{
	.reg .pred 	%p<3>;
	.reg .b32 	%r<20>;
	.reg .b32 	%f<5>;
	.reg .b64 	%rd<9>;

	ld.param.u64 	%rd1, [default_function_kernel_27_param_0];
	ld.param.u64 	%rd2, [default_function_kernel_27_param_1];
	mov.u32 	%r1, %ctaid.x;
	shl.b32 	%r5, %r1, 1;
	mov.u32 	%r2, %tid.x;
	shr.u32 	%r6, %r2, 9;
	or.b32  	%r7, %r5, %r6;
	setp.gt.u32 	%p1, %r7, 26;
	@%p1 bra 	$L__BB7_4;
	mad.lo.s32 	%r3, %r1, 52, %r2;
	shr.u32 	%r8, %r3, 2;
	mul.hi.u32 	%r9, %r8, 1272582903;
	shr.u32 	%r10, %r9, 3;
	mul.lo.s32 	%r11, %r10, 108;
	sub.s32 	%r4, %r3, %r11;
	setp.lt.u32 	%p2, %r4, 8;
	mov.f32 	%f4, 0f00000000;
	@%p2 bra 	$L__BB7_3;
	shl.b32 	%r12, %r1, 8;
	shr.u32 	%r13, %r2, 2;
	or.b32  	%r14, %r12, %r13;
	mul.hi.u32 	%r15, %r14, 1272582903;
	shr.u32 	%r16, %r15, 3;
	mad.lo.s32 	%r17, %r16, 100, %r4;
	add.s32 	%r18, %r17, -8;
	cvta.to.global.u64 	%rd3, %rd1;
	mul.wide.u32 	%rd4, %r18, 4;
	add.s64 	%rd5, %rd3, %rd4;
	ld.global.nc.f32 	%f4, [%rd5];
$L__BB7_3:
	mad.lo.s32 	%r19, %r1, 972, %r3;
	cvta.to.global.u64 	%rd6, %rd2;
	mul.wide.u32 	%rd7, %r19, 4;
	add.s64 	%rd8, %rd6, %rd7;
	st.global.f32 	[%rd8], %f4;
$L__BB7_4:
	ret;

}
	// .globl	default_function_kernel_30
.visible .entry default_function_kernel_30(
	.param .u64 .ptr .align 1 default_function_kernel_30_param_0,
	.param .u64 .ptr .align 1 default_function_kernel_30_param_1
)
.maxntid 1024
{
	.reg .pred 	%p<2>;
	.reg .b32 	%r<8>;
	.reg .b32 	%f<4>;
	.reg .b64 	%rd<8>;

	ld.param.u64 	%rd1, [default_function_kernel_30_param_0];
	ld.param.u64 	%rd2, [default_function_kernel_30_param_1];
	mov.u32 	%r1, %ctaid.x;
	shl.b32 	%r3, %r1, 1;
	mov.u32 	%r2, %tid.x;
	shr.u32 	%r4, %r2, 9;
	or.b32  	%r5, %r3, %r4;
	setp.gt.u32 	%p1, %r5, 24;
	@%p1 bra 	$L__BB8_2;
	cvta.to.global.u64 	%rd3, %rd1;
	cvta.to.global.u64 	%rd4, %rd2;
	shl.b32 	%r6, %r1, 10;
	or.b32  	%r7, %r6, %r2;
	mul.wide.u32 	%rd5, %r7, 4;
	add.s64 	%rd6, %rd3, %rd5;
	ld.global.f32 	%f1, [%rd6];
	add.s64 	%rd7, %rd4, %rd5;
	ld.global.nc.f32 	%f2, [%rd7];
	add.f32 	%f3, %f1, %f2;
	st.global.f32 	[%rd6], %f3;
$L__BB8_2:
	ret;

}
	// .globl	default_function_kernel_35
.visible .entry default_function_kernel_35(
	.param .u64 .ptr .align 1 default_function_kernel_35_param_0,
	.param .u64 .ptr .align 1 default_function_kernel_35_param_1
)
.maxntid 1024
{
	.reg .pred 	%p<3>;
	.reg .b32 	%r<19>;
	.reg .b32 	%f<5>;
	.reg .b64 	%rd<9>;

	ld.param.u64 	%rd1, [default_function_kernel_35_param_0];
	ld.param.u64 	%rd2, [default_function_kernel_35_param_1];
	mov.u32 	%r1, %ctaid.x;
	shl.b32 	%r5, %r1, 1;
	mov.u32 	%r2, %tid.x;
	shr.u32 	%r6, %r2, 9;
	or.b32  	%r7, %r5, %r6;
	setp.gt.u32 	%p1, %r7, 28;
	@%p1 bra 	$L__BB9_4;
	mad.lo.s32 	%r3, %r1, 96, %r2;
	mul.hi.u32 	%r8, %r3, -1925330167;
	shr.u32 	%r9, %r8, 6;
	mul.lo.s32 	%r10, %r9, 116;
	sub.s32 	%r4, %r3, %r10;
	setp.lt.u32 	%p2, %r4, 16;
	mov.f32 	%f4, 0f00000000;
	@%p2 bra 	$L__BB9_3;
	shl.b32 	%r11, %r1, 8;
	shr.u32 	%r12, %r2, 2;
	or.b32  	%r13, %r11, %r12;
	mul.hi.u32 	%r14, %r13, -1925330167;
	shr.u32 	%r15, %r14, 4;
	mad.lo.s32 	%r16, %r15, 100, %r4;
	add.s32 	%r17, %r16, -16;
	cvta.to.global.u64 	%rd3, %rd1;
	mul.wide.u32 	%rd4, %r17, 4;
	add.s64 	%rd5, %rd3, %rd4;
	ld.global.nc.f32 	%f4, [%rd5];
$L__BB9_3:
	mad.lo.s32 	%r18, %r1, 928, %r3;
	cvta.to.global.u64 	%rd6, %rd2;
	mul.wide.u32 	%rd7, %r18, 4;
	add.s64 	%rd8, %rd6, %rd7;
	st.global.f32 	[%rd8], %f4;
$L__BB9_4:
	ret;

}
	// .globl	default_function_kernel_17
.visible .entry default_function_kernel_17(
	.param .u64 .ptr .align 1 default_function_kernel_17_param_0,
	.param .u64 .ptr .align 1 default_function_kernel_17_param_1,
	.param .u64 .ptr .align 1 default_function_kernel_17_param_2
)
.maxntid 1024
{
	.reg .pred 	%p<7>;
	.reg .b32 	%r<39>;
	.reg .b32 	%f<41>;
	.reg .b64 	%rd<25>;

	ld.param.u64 	%rd4, [default_function_kernel_17_param_0];
	ld.param.u64 	%rd5, [default_function_kernel_17_param_1];
	ld.param.u64 	%rd6, [default_function_kernel_17_param_2];
	cvta.to.global.u64 	%rd1, %rd6;
	cvta.to.global.u64 	%rd2, %rd5;
	cvta.to.global.u64 	%rd7, %rd4;
	mov.u32 	%r1, %ctaid.x;
	shl.b32 	%r13, %r1, 1;
	mov.u32 	%r2, %tid.x;
	shr.u32 	%r14, %r2, 9;
	or.b32  	%r3, %r13, %r14;
	setp.gt.u32 	%p1, %r3, 24;
	shl.b32 	%r15, %r1, 10;
	or.b32  	%r4, %r15, %r2;
	mul.wide.u32 	%rd8, %r4, 4;
	add.s64 	%rd3, %rd7, %rd8;
	@%p1 bra 	$L__BB10_2;
	mov.b32 	%r16, 0;
	st.global.u32 	[%rd3], %r16;
$L__BB10_2:
	mad.lo.s32 	%r18, %r1, -1000, %r4;
	shl.b32 	%r19, %r1, 8;
	shr.u32 	%r20, %r2, 2;
	or.b32  	%r21, %r19, %r20;
	mul.hi.u32 	%r22, %r21, 1374389535;
	shr.u32 	%r23, %r22, 3;
	mul.lo.s32 	%r24, %r23, 384;
	mad.lo.s32 	%r25, %r1, 24, %r2;
	mul.hi.u32 	%r26, %r18, 1374389535;
	shr.u32 	%r27, %r26, 5;
	mul.lo.s32 	%r28, %r27, 100;
	sub.s32 	%r29, %r25, %r28;
	add.s32 	%r37, %r29, 208;
	or.b32  	%r36, %r24, 6;
	mov.b32 	%r38, 6;
$L__BB10_3:
	setp.gt.u32 	%p2, %r3, 24;
	@%p2 bra 	$L__BB10_5;
	ld.global.f32 	%f1, [%rd3];
	add.s32 	%r30, %r37, -208;
	mul.wide.u32 	%rd9, %r30, 4;
	add.s64 	%rd10, %rd2, %rd9;
	ld.global.nc.f32 	%f2, [%rd10];
	add.s32 	%r31, %r36, -6;
	mul.wide.u32 	%rd11, %r31, 4;
	add.s64 	%rd12, %rd1, %rd11;
	ld.global.nc.f32 	%f3, [%rd12];
	fma.rn.f32 	%f4, %f2, %f3, %f1;
	ld.global.nc.f32 	%f5, [%rd10+8];
	ld.global.nc.f32 	%f6, [%rd12+4];
	fma.rn.f32 	%f7, %f5, %f6, %f4;
	ld.global.nc.f32 	%f8, [%rd10+16];
	ld.global.nc.f32 	%f9, [%rd12+8];
	fma.rn.f32 	%f10, %f8, %f9, %f7;
	st.global.f32 	[%rd3], %f10;
$L__BB10_5:
	setp.gt.u32 	%p3, %r3, 24;
	@%p3 bra 	$L__BB10_7;
	add.s32 	%r32, %r36, -3;
	add.s32 	%r33, %r37, -104;
	ld.global.f32 	%f11, [%rd3];
	mul.wide.u32 	%rd13, %r33, 4;
	add.s64 	%rd14, %rd2, %rd13;
	ld.global.nc.f32 	%f12, [%rd14];
	mul.wide.u32 	%rd15, %r32, 4;
	add.s64 	%rd16, %rd1, %rd15;
	ld.global.nc.f32 	%f13, [%rd16];
	fma.rn.f32 	%f14, %f12, %f13, %f11;
	ld.global.nc.f32 	%f15, [%rd14+8];
	ld.global.nc.f32 	%f16, [%rd16+4];
	fma.rn.f32 	%f17, %f15, %f16, %f14;
	ld.global.nc.f32 	%f18, [%rd14+16];
	ld.global.nc.f32 	%f19, [%rd16+8];
	fma.rn.f32 	%f20, %f18, %f19, %f17;
	st.global.f32 	[%rd3], %f20;
$L__BB10_7:
	setp.gt.u32 	%p4, %r3, 24;
	@%p4 bra 	$L__BB10_9;
	ld.global.f32 	%f21, [%rd3];
	mul.wide.u32 	%rd17, %r37, 4;
	add.s64 	%rd18, %rd2, %rd17;
	ld.global.nc.f32 	%f22, [%rd18];
	mul.wide.u32 	%rd19, %r36, 4;
	add.s64 	%rd20, %rd1, %rd19;
	ld.global.nc.f32 	%f23, [%rd20];
	fma.rn.f32 	%f24, %f22, %f23, %f21;
	ld.global.nc.f32 	%f25, [%rd18+8];
	ld.global.nc.f32 	%f26, [%rd20+4];
	fma.rn.f32 	%f27, %f25, %f26, %f24;
	ld.global.nc.f32 	%f28, [%rd18+16];
	ld.global.nc.f32 	%f29, [%rd20+8];
	fma.rn.f32 	%f30, %f28, %f29, %f27;
	st.global.f32 	[%rd3], %f30;
$L__BB10_9:
	setp.gt.u32 	%p5, %r3, 24;
	@%p5 bra 	$L__BB10_11;
	add.s32 	%r34, %r36, 3;
	add.s32 	%r35, %r37, 104;
	ld.global.f32 	%f31, [%rd3];
	mul.wide.u32 	%rd21, %r35, 4;
	add.s64 	%rd22, %rd2, %rd21;
	ld.global.nc.f32 	%f32, [%rd22];
	mul.wide.u32 	%rd23, %r34, 4;
	add.s64 	%rd24, %rd1, %rd23;
	ld.global.nc.f32 	%f33, [%rd24];
	fma.rn.f32 	%f34, %f32, %f33, %f31;
	ld.global.nc.f32 	%f35, [%rd22+8];
	ld.global.nc.f32 	%f36, [%rd24+4];
	fma.rn.f32 	%f37, %f35, %f36, %f34;
	ld.global.nc.f32 	%f38, [%rd22+16];
	ld.global.nc.f32 	%f39, [%rd24+8];
	fma.rn.f32 	%f40, %f38, %f39, %f37;
	st.global.f32 	[%rd3], %f40;
$L__BB10_11:
	add.s32 	%r38, %r38, 12;
	add.s32 	%r37, %r37, 416;
	add.s32 	%r36, %r36, 12;
	setp.ne.s32 	%p6, %r38, 390;
	@%p6 bra 	$L__BB10_3;
	ret;

}
	// .globl	default_function_kernel_19
.visible .entry default_function_kernel_19(
	.param .u64 .ptr .align 1 default_function_kernel_19_param_0,
	.param .u64 .ptr .align 1 default_function_kernel_19_param_1
)
.maxntid 1024
{
	.reg .pred 	%p<2>;
	.reg .b32 	%r<8>;
	.reg .b32 	%f<4>;
	.reg .b64 	%rd<8>;

	ld.param.u64 	%rd1, [default_function_kernel_19_param_0];
	ld.param.u64 	%rd2, [default_function_kernel_19_param_1];
	mov.u32 	%r1, %ctaid.x;
	shl.b32 	%r3, %r1, 1;
	mov.u32 	%r2, %tid.x;
	shr.u32 	%r4, %r2, 9;
	or.b32  	%r5, %r3, %r4;
	setp.gt.u32 	%p1, %r5, 24;
	@%p1 bra 	$L__BB11_2;
	cvta.to.global.u64 	%rd3, %rd1;
	cvta.to.global.u64 	%rd4, %rd2;
	shl.b32 	%r6, %r1, 10;
	or.b32  	%r7, %r6, %r2;
	mul.wide.u32 	%rd5, %r7, 4;
	add.s64 	%rd6, %rd3, %rd5;
	ld.global.f32 	%f1, [%rd6];
	add.s64 	%rd7, %rd4, %rd5;
	ld.global.nc.f32 	%f2, [%rd7];
	add.f32 	%f3, %f1, %f2;
	st.global.f32 	[%rd6], %f3;
$L__BB11_2:
	ret;

}
	// .globl	default_function_kernel_15
.visible .entry default_function_kernel_15(
	.param .u64 .ptr .align 1 default_function_kernel_15_param_0
)
.maxntid 1024
{
	.reg .pred 	%p<4>;
	.reg .b32 	%r<8>;
	.reg .b32 	%f<17>;
	.reg .b64 	%rd<5>;

	ld.param.u64 	%rd1, [default_function_kernel_15_param_0];
	mov.u32 	%r1, %ctaid.x;
	shl.b32 	%r3, %r1, 1;
	mov.u32 	%r2, %tid.x;
	shr.u32 	%r4, %r2, 9;
	or.b32  	%r5, %r3, %r4;
	setp.gt.u32 	%p1, %r5, 24;
	@%p1 bra 	$L__BB12_2;
	cvta.to.global.u64 	%rd2, %rd1;
	shl.b32 	%r6, %r1, 10;
	or.b32  	%r7, %r6, %r2;
	mul.wide.u32 	%rd3, %r7, 4;
	add.s64 	%rd4, %rd2, %rd3;
	ld.global.f32 	%f1, [%rd4];
	abs.f32 	%f2, %f1;
	mul.f32 	%f3, %f2, 0f4038AA3B;
	ex2.approx.ftz.f32 	%f4, %f3;
	add.f32 	%f5, %f4, 0f3F800000;
	rcp.approx.ftz.f32 	%f6, %f5;
	fma.rn.f32 	%f7, %f6, 0fC0000000, 0f3F800000;
	setp.ge.f32 	%p2, %f2, 0f41102CB4;
	selp.f32 	%f8, 0f3F800000, %f7, %p2;
	copysign.f32 	%f9, %f1, %f8;
	mul.f32 	%f10, %f1, %f1;
	fma.rn.f32 	%f11, %f10, 0f3C80F082, 0fBD563CAE;
	fma.rn.f32 	%f12, %f11, %f10, 0f3E085941;
	fma.rn.f32 	%f13, %f12, %f10, 0fBEAAA9ED;
	fma.rn.f32 	%f14, %f13, %f10, 0f00000000;
	fma.rn.f32 	%f15, %f14, %f1, %f1;
	setp.ge.f32 	%p3, %f2, 0f3F19999A;
	selp.f32 	%f16, %f9, %f15, %p3;
	st.global.f32 	[%rd4], %f16;
$L__BB12_2:
	ret;

}
	// .globl	default_function_kernel_24
.visible .entry default_function_kernel_24(
	.param .u64 .ptr .align 1 default_function_kernel_24_param_0,
	.param .u64 .ptr .align 1 default_function_kernel_24_param_1
)
.maxntid 1024
{
	.reg .pred 	%p<3>;
	.reg .b32 	%r<20>;
	.reg .b32 	%f<5>;
	.reg .b64 	%rd<9>;

	ld.param.u64 	%rd1, [default_function_kernel_24_param_0];
	ld.param.u64 	%rd2, [default_function_kernel_24_param_1];
	mov.u32 	%r1, %ctaid.x;
	shl.b32 	%r5, %r1, 1;
	mov.u32 	%r2, %tid.x;
	shr.u32 	%r6, %r2, 9;
	or.b32  	%r7, %r5, %r6;
	setp.gt.u32 	%p1, %r7, 26;
	@%p1 bra 	$L__BB13_4;
	mad.lo.s32 	%r3, %r1, 52, %r2;
	shr.u32 	%r8, %r3, 2;
	mul.hi.u32 	%r9, %r8, 1272582903;
	shr.u32 	%r10, %r9, 3;
	mul.lo.s32 	%r11, %r10, 108;
	sub.s32 	%r4, %r3, %r11;
	setp.lt.u32 	%p2, %r4, 8;
	mov.f32 	%f4, 0f00000000;
	@%p2 bra 	$L__BB13_3;
	shl.b32 	%r12, %r1, 8;
	shr.u32 	%r13, %r2, 2;
	or.b32  	%r14, %r12, %r13;
	mul.hi.u32 	%r15, %r14, 1272582903;
	shr.u32 	%r16, %r15, 3;
	mad.lo.s32 	%r17, %r16, 100, %r4;
	add.s32 	%r18, %r17, -8;
	cvta.to.global.u64 	%rd3, %rd1;
	mul.wide.u32 	%rd4, %r18, 4;
	add.s64 	%rd5, %rd3, %rd4;
	ld.global.nc.f32 	%f4, [%rd5];
$L__BB13_3:
	mad.lo.s32 	%r19, %r1, 972, %r3;
	cvta.to.global.u64 	%rd6, %rd2;
	mul.wide.u32 	%rd7, %r19, 4;
	add.s64 	%rd8, %rd6, %rd7;
	st.global.f32 	[%rd8], %f4;
$L__BB13_4:
	ret;

}
	// .globl	default_function_kernel_28
.visible .entry default_function_kernel_28(
	.param .u64 .ptr .align 1 default_function_kernel_28_param_0,
	.param .u64 .ptr .align 1 default_function_kernel_28_param_1,
	.param .u64 .ptr .align 1 default_function_kernel_28_param_2
)
.maxntid 1024
{
	.reg .pred 	%p<7>;
	.reg .b32 	%r<39>;
	.reg .b32 	%f<41>;
	.reg .b64 	%rd<25>;

	ld.param.u64 	%rd4, [default_function_kernel_28_param_0];
	ld.param.u64 	%rd5, [default_function_kernel_28_param_1];
	ld.param.u64 	%rd6, [default_function_kernel_28_param_2];
	cvta.to.global.u64 	%rd1, %rd6;
	cvta.to.global.u64 	%rd2, %rd5;
	cvta.to.global.u64 	%rd7, %rd4;
	mov.u32 	%r1, %ctaid.x;
	shl.b32 	%r13, %r1, 1;
	mov.u32 	%r2, %tid.x;
	shr.u32 	%r14, %r2, 9;
	or.b32  	%r3, %r13, %r14;
	setp.gt.u32 	%p1, %r3, 24;
	shl.b32 	%r15, %r1, 10;
	or.b32  	%r4, %r15, %r2;
	mul.wide.u32 	%rd8, %r4, 4;
	add.s64 	%rd3, %rd7, %rd8;
	@%p1 bra 	$L__BB14_2;
	mov.b32 	%r16, 0;
	st.global.u32 	[%rd3], %r16;
$L__BB14_2:
	mad.lo.s32 	%r18, %r1, -1000, %r4;
	shl.b32 	%r19, %r1, 8;
	shr.u32 	%r20, %r2, 2;
	or.b32  	%r21, %r19, %r20;
	mul.hi.u32 	%r22, %r21, 1374389535;
	shr.u32 	%r23, %r22, 3;
	mul.lo.s32 	%r24, %r23, 384;
	mad.lo.s32 	%r25, %r1, 24, %r2;
	mul.hi.u32 	%r26, %r18, 1374389535;
	shr.u32 	%r27, %r26, 5;
	mul.lo.s32 	%r28, %r27, 100;
	sub.s32 	%r29, %r25, %r28;
	add.s32 	%r37, %r29, 216;
	or.b32  	%r36, %r24, 6;
	mov.b32 	%r38, 6;
$L__BB14_3:
	setp.gt.u32 	%p2, %r3, 24;
	@%p2 bra 	$L__BB14_5;
	ld.global.f32 	%f1, [%rd3];
	add.s32 	%r30, %r37, -216;
	mul.wide.u32 	%rd9, %r30, 4;
	add.s64 	%rd10, %rd2, %rd9;
	ld.global.nc.f32 	%f2, [%rd10];
	add.s32 	%r31, %r36, -6;
	mul.wide.u32 	%rd11, %r31, 4;
	add.s64 	%rd12, %rd1, %rd11;
	ld.global.nc.f32 	%f3, [%rd12];
	fma.rn.f32 	%f4, %f2, %f3, %f1;
	ld.global.nc.f32 	%f5, [%rd10+16];
	ld.global.nc.f32 	%f6, [%rd12+4];
	fma.rn.f32 	%f7, %f5, %f6, %f4;
	ld.global.nc.f32 	%f8, [%rd10+32];
	ld.global.nc.f32 	%f9, [%rd12+8];
	fma.rn.f32 	%f10, %f8, %f9, %f7;
	st.global.f32 	[%rd3], %f10;
$L__BB14_5:
	setp.gt.u32 	%p3, %r3, 24;
	@%p3 bra 	$L__BB14_7;
	add.s32 	%r32, %r36, -3;
	add.s32 	%r33, %r37, -108;
	ld.global.f32 	%f11, [%rd3];
	mul.wide.u32 	%rd13, %r33, 4;
	add.s64 	%rd14, %rd2, %rd13;
	ld.global.nc.f32 	%f12, [%rd14];
	mul.wide.u32 	%rd15, %r32, 4;
	add.s64 	%rd16, %rd1, %rd15;
	ld.global.nc.f32 	%f13, [%rd16];
	fma.rn.f32 	%f14, %f12, %f13, %f11;
	ld.global.nc.f32 	%f15, [%rd14+16];
	ld.global.nc.f32 	%f16, [%rd16+4];
	fma.rn.f32 	%f17, %f15, %f16, %f14;
	ld.global.nc.f32 	%f18, [%rd14+32];
	ld.global.nc.f32 	%f19, [%rd16+8];
	fma.rn.f32 	%f20, %f18, %f19, %f17;
	st.global.f32 	[%rd3], %f20;
$L__BB14_7:
	setp.gt.u32 	%p4, %r3, 24;
	@%p4 bra 	$L__BB14_9;
	ld.global.f32 	%f21, [%rd3];
	mul.wide.u32 	%rd17, %r37, 4;
	add.s64 	%rd18, %rd2, %rd17;
	ld.global.nc.f32 	%f22, [%rd18];
	mul.wide.u32 	%rd19, %r36, 4;
	add.s64 	%rd20, %rd1, %rd19;
	ld.global.nc.f32 	%f23, [%rd20];
	fma.rn.f32 	%f24, %f22, %f23, %f21;
	ld.global.nc.f32 	%f25, [%rd18+16];
	ld.global.nc.f32 	%f26, [%rd20+4];
	fma.rn.f32 	%f27, %f25, %f26, %f24;
	ld.global.nc.f32 	%f28, [%rd18+32];
	ld.global.nc.f32 	%f29, [%rd20+8];
	fma.rn.f32 	%f30, %f28, %f29, %f27;
	st.global.f32 	[%rd3], %f30;
$L__BB14_9:
	setp.gt.u32 	%p5, %r3, 24;
	@%p5 bra 	$L__BB14_11;
	add.s32 	%r34, %r36, 3;
	add.s32 	%r35, %r37, 108;
	ld.global.f32 	%f31, [%rd3];
	mul.wide.u32 	%rd21, %r35, 4;
	add.s64 	%rd22, %rd2, %rd21;
	ld.global.nc.f32 	%f32, [%rd22];
	mul.wide.u32 	%rd23, %r34, 4;
	add.s64 	%rd24, %rd1, %rd23;
	ld.global.nc.f32 	%f33, [%rd24];
	fma.rn.f32 	%f34, %f32, %f33, %f31;
	ld.global.nc.f32 	%f35, [%rd22+16];
	ld.global.nc.f32 	%f36, [%rd24+4];
	fma.rn.f32 	%f37, %f35, %f36, %f34;
	ld.global.nc.f32 	%f38, [%rd22+32];
	ld.global.nc.f32 	%f39, [%rd24+8];
	fma.rn.f32 	%f40, %f38, %f39, %f37;
	st.global.f32 	[%rd3], %f40;
$L__BB14_11:
	add.s32 	%r38, %r38, 12;
	add.s32 	%r37, %r37, 432;
	add.s32 	%r36, %r36, 12;
	setp.ne.s32 	%p6, %r38, 390;
	@%p6 bra 	$L__BB14_3;
	ret;

}
	// .globl	default_function_kernel_6
.visible .entry default_function_kernel_6(
	.param .u64 .ptr .align 1 default_function_kernel_6_param_0,
	.param .u64 .ptr .align 1 default_function_kernel_6_param_1,
	.param .u64 .ptr .align 1 default_function_kernel_6_param_2
)
.maxntid 1024
{
	.reg .pred 	%p<7>;
	.reg .b32 	%r<39>;
	.reg .b32 	%f<41>;
	.reg .b64 	%rd<25>;

	ld.param.u64 	%rd4, [default_function_kernel_6_param_0];
	ld.param.u64 	%rd5, [default_function_kernel_6_param_1];
	ld.param.u64 	%rd6, [default_function_kernel_6_param_2];
	cvta.to.global.u64 	%rd1, %rd6;
	cvta.to.global.u64 	%rd2, %rd5;
	cvta.to.global.u64 	%rd7, %rd4;
	mov.u32 	%r1, %ctaid.x;
	shl.b32 	%r13, %r1, 1;
	mov.u32 	%r2, %tid.x;
	shr.u32 	%r14, %r2, 9;
	or.b32  	%r3, %r13, %r14;
	setp.gt.u32 	%p1, %r3, 24;
	shl.b32 	%r15, %r1, 10;
	or.b32  	%r4, %r15, %r2;
	mul.wide.u32 	%rd8, %r4, 4;
	add.s64 	%rd3, %rd7, %rd8;
	@%p1 bra 	$L__BB15_2;
	mov.b32 	%r16, 0;
	st.global.u32 	[%rd3], %r16;
$L__BB15_2:
	mad.lo.s32 	%r18, %r1, -1000, %r4;
	shl.b32 	%r19, %r1, 8;
	shr.u32 	%r20, %r2, 2;
	or.b32  	%r21, %r19, %r20;
	mul.hi.u32 	%r22, %r21, 1374389535;
	shr.u32 	%r23, %r22, 3;
	mul.lo.s32 	%r24, %r23, 384;
	mad.lo.s32 	%r25, %r1, 24, %r2;
	mul.hi.u32 	%r26, %r18, 1374389535;
	shr.u32 	%r27, %r26, 5;
	mul.lo.s32 	%r28, %r27, 100;
	sub.s32 	%r29, %r25, %r28;
	add.s32 	%r37, %r29, 204;
	or.b32  	%r36, %r24, 6;
	mov.b32 	%r38, 6;
$L__BB15_3:
	setp.gt.u32 	%p2, %r3, 24;
	@%p2 bra 	$L__BB15_5;
	ld.global.f32 	%f1, [%rd3];
	add.s32 	%r30, %r37, -204;
	mul.wide.u32 	%rd9, %r30, 4;
	add.s64 	%rd10, %rd2, %rd9;
	ld.global.nc.f32 	%f2, [%rd10];
	add.s32 	%r31, %r36, -6;
	mul.wide.u32 	%rd11, %r31, 4;
	add.s64 	%rd12, %rd1, %rd11;
	ld.global.nc.f32 	%f3, [%rd12];
	fma.rn.f32 	%f4, %f2, %f3, %f1;
	ld.global.nc.f32 	%f5, [%rd10+4];
	ld.global.nc.f32 	%f6, [%rd12+4];
	fma.rn.f32 	%f7, %f5, %f6, %f4;
	ld.global.nc.f32 	%f8, [%rd10+8];
	ld.global.nc.f32 	%f9, [%rd12+8];
	fma.rn.f32 	%f10, %f8, %f9, %f7;
	st.global.f32 	[%rd3], %f10;
$L__BB15_5:
	setp.gt.u32 	%p3, %r3, 24;
	@%p3 bra 	$L__BB15_7;
	add.s32 	%r32, %r36, -3;
	add.s32 	%r33, %r37, -102;
	ld.global.f32 	%f11, [%rd3];
	mul.wide.u32 	%rd13, %r33, 4;
	add.s64 	%rd14, %rd2, %rd13;
	ld.global.nc.f32 	%f12, [%rd14];
	mul.wide.u32 	%rd15, %r32, 4;
	add.s64 	%rd16, %rd1, %rd15;
	ld.global.nc.f32 	%f13, [%rd16];
	fma.rn.f32 	%f14, %f12, %f13, %f11;
	ld.global.nc.f32 	%f15, [%rd14+4];
	ld.global.nc.f32 	%f16, [%rd16+4];
	fma.rn.f32 	%f17, %f15, %f16, %f14;
	ld.global.nc.f32 	%f18, [%rd14+8];
	ld.global.nc.f32 	%f19, [%rd16+8];
	fma.rn.f32 	%f20, %f18, %f19, %f17;
	st.global.f32 	[%rd3], %f20;
$L__BB15_7:
	setp.gt.u32 	%p4, %r3, 24;
	@%p4 bra 	$L__BB15_9;
	ld.global.f32 	%f21, [%rd3];
	mul.wide.u32 	%rd17, %r37, 4;
	add.s64 	%rd18, %rd2, %rd17;
	ld.global.nc.f32 	%f22, [%rd18];
	mul.wide.u32 	%rd19, %r36, 4;
	add.s64 	%rd20, %rd1, %rd19;
	ld.global.nc.f32 	%f23, [%rd20];
	fma.rn.f32 	%f24, %f22, %f23, %f21;
	ld.global.nc.f32 	%f25, [%rd18+4];
	ld.global.nc.f32 	%f26, [%rd20+4];
	fma.rn.f32 	%f27, %f25, %f26, %f24;
	ld.global.nc.f32 	%f28, [%rd18+8];
	ld.global.nc.f32 	%f29, [%rd20+8];
	fma.rn.f32 	%f30, %f28, %f29, %f27;
	st.global.f32 	[%rd3], %f30;
$L__BB15_9:
	setp.gt.u32 	%p5, %r3, 24;
	@%p5 bra 	$L__BB15_11;
	add.s32 	%r34, %r36, 3;
	add.s32 	%r35, %r37, 102;
	ld.global.f32 	%f31, [%rd3];
	mul.wide.u32 	%rd21, %r35, 4;
	add.s64 	%rd22, %rd2, %rd21;
	ld.global.nc.f32 	%f32, [%rd22];
	mul.wide.u32 	%rd23, %r34, 4;
	add.s64 	%rd24, %rd1, %rd23;
	ld.global.nc.f32 	%f33, [%rd24];
	fma.rn.f32 	%f34, %f32, %f33, %f31;
	ld.global.nc.f32 	%f35, [%rd22+4];
	ld.global.nc.f32 	%f36, [%rd24+4];
	fma.rn.f32 	%f37, %f35, %f36, %f34;
	ld.global.nc.f32 	%f38, [%rd22+8];
	ld.global.nc.f32 	%f39, [%rd24+8];
	fma.rn.f32 	%f40, %f38, %f39, %f37;
	st.global.f32 	[%rd3], %f40;
$L__BB15_11:
	add.s32 	%r38, %r38, 12;
	add.s32 	%r37, %r37, 408;
	add.s32 	%r36, %r36, 12;
	setp.ne.s32 	%p6, %r38, 390;
	@%p6 bra 	$L__BB15_3;
	ret;

}
	// .globl	default_function_kernel_12
.visible .entry default_function_kernel_12(
	.param .u64 .ptr .align 1 default_function_kernel_12_param_0,
	.param .u64 .ptr .align 1 default_function_kernel_12_param_1
)
.maxntid 1024
{
	.reg .pred 	%p<2>;
	.reg .b32 	%r<8>;
	.reg .b32 	%f<4>;
	.reg .b64 	%rd<8>;

	ld.param.u64 	%rd1, [default_function_kernel_12_param_0];
	ld.param.u64 	%rd2, [default_function_kernel_12_param_1];
	mov.u32 	%r1, %ctaid.x;
	shl.b32 	%r3, %r1, 1;
	mov.u32 	%r2, %tid.x;
	shr.u32 	%r4, %r2, 9;
	or.b32  	%r5, %r3, %r4;
	setp.gt.u32 	%p1, %r5, 24;
	@%p1 bra 	$L__BB16_2;
	cvta.to.global.u64 	%rd3, %rd2;
	cvta.to.global.u64 	%rd4, %rd1;
	shl.b32 	%r6, %r1, 10;
	or.b32  	%r7, %r6, %r2;
	mul.wide.u32 	%rd5, %r7, 4;
	add.s64 	%rd6, %rd3, %rd5;
	ld.global.nc.f32 	%f1, [%rd6];
	add.s64 	%rd7, %rd4, %rd5;
	ld.global.f32 	%f2, [%rd7];
	add.f32 	%f3, %f1, %f2;
	st.global.f32 	[%rd7], %f3;
$L__BB16_2:
	ret;

}
	// .globl	default_function_kernel_23
.visible .entry default_function_kernel_23(
	.param .u64 .ptr .align 1 default_function_kernel_23_param_0,
	.param .u64 .ptr .align 1 default_function_kernel_23_param_1
)
.maxntid 1024
{
	.reg .pred 	%p<2>;
	.reg .b32 	%r<8>;
	.reg .b32 	%f<4>;
	.reg .b64 	%rd<8>;

	ld.param.u64 	%rd1, [default_function_kernel_23_param_0];
	ld.param.u64 	%rd2, [default_function_kernel_23_param_1];
	mov.u32 	%r1, %ctaid.x;
	shl.b32 	%r3, %r1, 1;
	mov.u32 	%r2, %tid.x;
	shr.u32 	%r4, %r2, 9;
	or.b32  	%r5, %r3, %r4;
	setp.gt.u32 	%p1, %r5, 24;
	@%p1 bra 	$L__BB17_2;
	cvta.to.global.u64 	%rd3, %rd2;
	cvta.to.global.u64 	%rd4, %rd1;
	shl.b32 	%r6, %r1, 10;
	or.b32  	%r7, %r6, %r2;
	mul.wide.u32 	%rd5, %r7, 4;
	add.s64 	%rd6, %rd3, %rd5;
	ld.global.nc.f32 	%f1, [%rd6];
	add.s64 	%rd7, %rd4, %rd5;
	ld.global.f32 	%f2, [%rd7];
	add.f32 	%f3, %f1, %f2;
	st.global.f32 	[%rd7], %f3;
$L__BB17_2:
	ret;

}
	// .globl	default_function_kernel_40
.visible .entry default_function_kernel_40(
	.param .u64 .ptr .align 1 default_function_kernel_40_param_0
)
.maxntid 1024
{
	.reg .pred 	%p<2>;
	.reg .b32 	%r<8>;
	.reg .b32 	%f<8>;
	.reg .b64 	%rd<5>;

	ld.param.u64 	%rd1, [default_function_kernel_40_param_0];
	mov.u32 	%r1, %ctaid.x;
	shl.b32 	%r3, %r1, 1;
	mov.u32 	%r2, %tid.x;
	shr.u32 	%r4, %r2, 9;
	or.b32  	%r5, %r3, %r4;
	setp.gt.u32 	%p1, %r5, 24;
	@%p1 bra 	$L__BB18_2;
	cvta.to.global.u64 	%rd2, %rd1;
	shl.b32 	%r6, %r1, 10;
	or.b32  	%r7, %r6, %r2;
	mul.wide.u32 	%rd3, %r7, 4;
	add.s64 	%rd4, %rd2, %rd3;
	ld.global.f32 	%f1, [%rd4];
	mov.f32 	%f2, 0f00000000;
	sub.f32 	%f3, %f2, %f1;
	mul.f32 	%f4, %f3, 0f3FB8AA3B;
	ex2.approx.f32 	%f5, %f4;
	add.f32 	%f6, %f5, 0f3F800000;
	rcp.rn.f32 	%f7, %f6;
	st.global.f32 	[%rd4], %f7;
$L__BB18_2:
	ret;

}
	// .globl	default_function_kernel_2
.visible .entry default_function_kernel_2(
	.param .u64 .ptr .align 1 default_function_kernel_2_param_0,
	.param .u64 .ptr .align 1 default_function_kernel_2_param_1
)
.maxntid 1024
{
	.reg .pred 	%p<3>;
	.reg .b32 	%r<22>;
	.reg .b32 	%f<5>;
	.reg .b64 	%rd<9>;

	ld.param.u64 	%rd1, [default_function_kernel_2_param_0];
	ld.param.u64 	%rd2, [default_function_kernel_2_param_1];
	mov.u32 	%r1, %ctaid.x;
	shl.b32 	%r2, %r1, 2;
	mov.u32 	%r3, %tid.x;
	shr.u32 	%r5, %r3, 8;
	or.b32  	%r6, %r2, %r5;
	setp.gt.u32 	%p1, %r6, 50;
	@%p1 bra 	$L__BB19_4;
	shl.b32 	%r7, %r1, 1;
	shr.u32 	%r8, %r3, 1;
	add.s32 	%r4, %r7, %r8;
	mul.lo.s32 	%r9, %r4, -84215045;
	setp.lt.u32 	%p2, %r9, 84215046;
	mov.f32 	%f4, 0f00000000;
	@%p2 bra 	$L__BB19_3;
	mad.lo.s32 	%r10, %r1, 510, %r4;
	mul.hi.u32 	%r11, %r10, -1600085855;
	shr.u32 	%r12, %r11, 5;
	add.s32 	%r13, %r2, %r3;
	mul.hi.u32 	%r14, %r13, -1600085855;
	shr.u32 	%r15, %r14, 6;
	mul.lo.s32 	%r16, %r15, 102;
	sub.s32 	%r17, %r13, %r16;
	mad.lo.s32 	%r18, %r12, 100, %r17;
	add.s32 	%r19, %r18, -2;
	cvta.to.global.u64 	%rd3, %rd1;
	mul.wide.s32 	%rd4, %r19, 4;
	add.s64 	%rd5, %rd3, %rd4;
	ld.global.nc.f32 	%f4, [%rd5];
$L__BB19_3:
	shl.b32 	%r20, %r1, 10;
	or.b32  	%r21, %r20, %r3;
	cvta.to.global.u64 	%rd6, %rd2;
	mul.wide.u32 	%rd7, %r21, 4;
	add.s64 	%rd8, %rd6, %rd7;
	st.global.f32 	[%rd8], %f4;
$L__BB19_4:
	ret;

}
	// .globl	default_function_kernel_26
.visible .entry default_function_kernel_26(
	.param .u64 .ptr .align 1 default_function_kernel_26_param_0
)
.maxntid 1024
{
	.reg .pred 	%p<4>;
	.reg .b32 	%r<8>;
	.reg .b32 	%f<17>;
	.reg .b64 	%rd<5>;

	ld.param.u64 	%rd1, [default_function_kernel_26_param_0];
	mov.u32 	%r1, %ctaid.x;
	shl.b32 	%r3, %r1, 1;
	mov.u32 	%r2, %tid.x;
	shr.u32 	%r4, %r2, 9;
	or.b32  	%r5, %r3, %r4;
	setp.gt.u32 	%p1, %r5, 24;
	@%p1 bra 	$L__BB20_2;
	cvta.to.global.u64 	%rd2, %rd1;
	shl.b32 	%r6, %r1, 10;
	or.b32  	%r7, %r6, %r2;
	mul.wide.u32 	%rd3, %r7, 4;
	add.s64 	%rd4, %rd2, %rd3;
	ld.global.f32 	%f1, [%rd4];
	abs.f32 	%f2, %f1;
	mul.f32 	%f3, %f2, 0f4038AA3B;
	ex2.approx.ftz.f32 	%f4, %f3;
	add.f32 	%f5, %f4, 0f3F800000;
	rcp.approx.ftz.f32 	%f6, %f5;
	fma.rn.f32 	%f7, %f6, 0fC0000000, 0f3F800000;
	setp.ge.f32 	%p2, %f2, 0f41102CB4;
	selp.f32 	%f8, 0f3F800000, %f7, %p2;
	copysign.f32 	%f9, %f1, %f8;
	mul.f32 	%f10, %f1, %f1;
	fma.rn.f32 	%f11, %f10, 0f3C80F082, 0fBD563CAE;
	fma.rn.f32 	%f12, %f11, %f10, 0f3E085941;
	fma.rn.f32 	%f13, %f12, %f10, 0fBEAAA9ED;
	fma.rn.f32 	%f14, %f13, %f10, 0f00000000;
	fma.rn.f32 	%f15, %f14, %f1, %f1;
	setp.ge.f32 	%p3, %f2, 0f3F19999A;
	selp.f32 	%f16, %f9, %f15, %p3;
	st.global.f32 	[%rd4], %f16;
$L__BB20_2:
	ret;

}
	// .globl	default_function_kernel_11
.visible .entry default_function_kernel_11(
	.param .u64 .ptr .align 1 default_function_kernel_11_param_0,
	.param .u64 .ptr .align 1 default_function_kernel_11_param_1,
	.param .u64 .ptr .align 1 default_function_kernel_11_param_2
)
.maxntid 1024
{
	.reg .pred 	%p<4>;
	.reg .b32 	%r<39>;
	.reg .b32 	%f<26>;
	.reg .b64 	%rd<27>;

	ld.param.u64 	%rd6, [default_function_kernel_11_param_0];
	ld.param.u64 	%rd4, [default_function_kernel_11_param_1];
	ld.param.u64 	%rd5, [default_function_kernel_11_param_2];
	cvta.to.global.u64 	%rd7, %rd6;
	mov.u32 	%r1, %ctaid.x;
	shl.b32 	%r13, %r1, 1;
	mov.u32 	%r2, %tid.x;
	shr.u32 	%r14, %r2, 9;
	or.b32  	%r3, %r13, %r14;
	setp.gt.u32 	%p1, %r3, 24;
	shl.b32 	%r15, %r1, 10;
	or.b32  	%r4, %r15, %r2;
	mul.wide.u32 	%rd8, %r4, 4;
	add.s64 	%rd1, %rd7, %rd8;
	@%p1 bra 	$L__BB21_2;
	mov.b32 	%r16, 0;
	st.global.u32 	[%rd1], %r16;
$L__BB21_2:
	cvta.to.global.u64 	%rd2, %rd4;
	mad.lo.s32 	%r18, %r1, -1000, %r4;
	shl.b32 	%r19, %r1, 8;
	shr.u32 	%r20, %r2, 2;
	or.b32  	%r21, %r19, %r20;
	mul.hi.u32 	%r22, %r21, 1374389535;
	shl.b32 	%r23, %r22, 3;
	and.b32  	%r37, %r23, -64;
	mad.lo.s32 	%r24, %r1, 24, %r2;
	mul.hi.u32 	%r25, %r18, 1374389535;
	shr.u32 	%r26, %r25, 5;
	mul.lo.s32 	%r27, %r26, 100;
	sub.s32 	%r28, %r24, %r27;
	add.s32 	%r36, %r28, 400;
	cvta.to.global.u64 	%rd3, %rd5;
	mov.b32 	%r38, 400;
$L__BB21_3:
	setp.gt.u32 	%p2, %r3, 24;
	@%p2 bra 	$L__BB21_5;
	ld.global.f32 	%f1, [%rd1];
	add.s32 	%r29, %r36, -400;
	mul.wide.u32 	%rd9, %r29, 4;
	add.s64 	%rd10, %rd2, %rd9;
	ld.global.nc.f32 	%f2, [%rd10];
	mul.wide.u32 	%rd11, %r37, 4;
	add.s64 	%rd12, %rd3, %rd11;
	ld.global.nc.f32 	%f3, [%rd12];
	fma.rn.f32 	%f4, %f2, %f3, %f1;
	add.s32 	%r30, %r36, -300;
	mul.wide.u32 	%rd13, %r30, 4;
	add.s64 	%rd14, %rd2, %rd13;
	ld.global.nc.f32 	%f5, [%rd14];
	ld.global.nc.f32 	%f6, [%rd12+4];
	fma.rn.f32 	%f7, %f5, %f6, %f4;
	add.s32 	%r31, %r36, -200;
	mul.wide.u32 	%rd15, %r31, 4;
	add.s64 	%rd16, %rd2, %rd15;
	ld.global.nc.f32 	%f8, [%rd16];
	ld.global.nc.f32 	%f9, [%rd12+8];
	fma.rn.f32 	%f10, %f8, %f9, %f7;
	add.s32 	%r32, %r36, -100;
	mul.wide.u32 	%rd17, %r32, 4;
	add.s64 	%rd18, %rd2, %rd17;
	ld.global.nc.f32 	%f11, [%rd18];
	ld.global.nc.f32 	%f12, [%rd12+12];
	fma.rn.f32 	%f13, %f11, %f12, %f10;
	add.s32 	%r33, %r36, 300;
	mul.wide.u32 	%rd19, %r36, 4;
	add.s64 	%rd20, %rd2, %rd19;
	ld.global.nc.f32 	%f14, [%rd20];
	ld.global.nc.f32 	%f15, [%rd12+16];
	fma.rn.f32 	%f16, %f14, %f15, %f13;
	add.s32 	%r34, %r36, 100;
	mul.wide.u32 	%rd21, %r34, 4;
	add.s64 	%rd22, %rd2, %rd21;
	ld.global.nc.f32 	%f17, [%rd22];
	ld.global.nc.f32 	%f18, [%rd12+20];
	fma.rn.f32 	%f19, %f17, %f18, %f16;
	add.s32 	%r35, %r36, 200;
	mul.wide.u32 	%rd23, %r35, 4;
	add.s64 	%rd24, %rd2, %rd23;
	ld.global.nc.f32 	%f20, [%rd24];
	ld.global.nc.f32 	%f21, [%rd12+24];
	fma.rn.f32 	%f22, %f20, %f21, %f19;
	mul.wide.u32 	%rd25, %r33, 4;
	add.s64 	%rd26, %rd2, %rd25;
	ld.global.nc.f32 	%f23, [%rd26];
	ld.global.nc.f32 	%f24, [%rd12+28];
	fma.rn.f32 	%f25, %f23, %f24, %f22;
	st.global.f32 	[%rd1], %f25;
$L__BB21_5:
	add.s32 	%r38, %r38, 800;
	add.s32 	%r37, %r37, 8;
	add.s32 	%r36, %r36, 800;
	setp.ne.s32 	%p3, %r38, 13200;
	@%p3 bra 	$L__BB21_3;
	ret;

}
	// .globl	default_function_kernel_7
.visible .entry default_function_kernel_7(
	.param .u64 .ptr .align 1 default_function_kernel_7_param_0
)
.maxntid 1024
{
	.reg .pred 	%p<2>;
	.reg .b32 	%r<8>;
	.reg .b32 	%f<8>;
	.reg .b64 	%rd<5>;

	ld.param.u64 	%rd1, [default_function_kernel_7_param_0];
	mov.u32 	%r1, %ctaid.x;
	shl.b32 	%r3, %r1, 1;
	mov.u32 	%r2, %tid.x;
	shr.u32 	%r4, %r2, 9;
	or.b32  	%r5, %r3, %r4;
	setp.gt.u32 	%p1, %r5, 24;
	@%p1 bra 	$L__BB22_2;
	cvta.to.global.u64 	%rd2, %rd1;
	shl.b32 	%r6, %r1, 10;
	or.b32  	%r7, %r6, %r2;
	mul.wide.u32 	%rd3, %r7, 4;
	add.s64 	%rd4, %rd2, %rd3;
	ld.global.f32 	%f1, [%rd4];
	mov.f32 	%f2, 0f00000000;
	sub.f32 	%f3, %f2, %f1;
	mul.f32 	%f4, %f3, 0f3FB8AA3B;
	ex2.approx.f32 	%f5, %f4;
	add.f32 	%f6, %f5, 0f3F800000;
	rcp.rn.f32 	%f7, %f6;
	st.global.f32 	[%rd4], %f7;
$L__BB22_2:
	ret;

}
	// .globl	default_function_kernel_21
.visible .entry default_function_kernel_21(
	.param .u64 .ptr .align 1 default_function_kernel_21_param_0,
	.param .u64 .ptr .align 1 default_function_kernel_21_param_1,
	.param .u64 .ptr .align 1 default_function_kernel_21_param_2
)
.maxntid 1024
{
	.reg .pred 	%p<4>;
	.reg .b32 	%r<33>;
	.reg .b32 	%f<26>;
	.reg .b64 	%rd<27>;

	ld.param.u64 	%rd4, [default_function_kernel_21_param_0];
	ld.param.u64 	%rd6, [default_function_kernel_21_param_1];
	ld.param.u64 	%rd5, [default_function_kernel_21_param_2];
	cvta.to.global.u64 	%rd7, %rd6;
	mov.u32 	%r1, %ctaid.x;
	shl.b32 	%r9, %r1, 1;
	mov.u32 	%r2, %tid.x;
	shr.u32 	%r10, %r2, 9;
	or.b32  	%r3, %r9, %r10;
	setp.gt.u32 	%p1, %r3, 24;
	shl.b32 	%r11, %r1, 10;
	or.b32  	%r4, %r11, %r2;
	mul.wide.u32 	%rd8, %r4, 4;
	add.s64 	%rd1, %rd7, %rd8;
	@%p1 bra 	$L__BB23_2;
	mov.b32 	%r12, 0;
	st.global.u32 	[%rd1], %r12;
$L__BB23_2:
	cvta.to.global.u64 	%rd2, %rd4;
	mad.lo.s32 	%r14, %r1, -1000, %r4;
	mul.hi.u32 	%r15, %r14, 1374389535;
	shr.u32 	%r16, %r15, 5;
	mul.lo.s32 	%r17, %r16, 100;
	sub.s32 	%r5, %r14, %r17;
	shl.b32 	%r18, %r1, 8;
	shr.u32 	%r19, %r2, 2;
	or.b32  	%r20, %r18, %r19;
	mul.hi.u32 	%r21, %r20, 1374389535;
	shl.b32 	%r22, %r21, 4;
	and.b32  	%r6, %r22, -128;
	cvta.to.global.u64 	%rd3, %rd5;
	mov.b32 	%r32, 0;
$L__BB23_3:
	setp.gt.u32 	%p2, %r3, 24;
	@%p2 bra 	$L__BB23_5;
	ld.global.f32 	%f1, [%rd1];
	mad.lo.s32 	%r23, %r32, 100, %r5;
	mul.wide.u32 	%rd9, %r23, 4;
	add.s64 	%rd10, %rd2, %rd9;
	ld.global.nc.f32 	%f2, [%rd10];
	add.s32 	%r24, %r6, %r32;
	mul.wide.u32 	%rd11, %r24, 4;
	add.s64 	%rd12, %rd3, %rd11;
	ld.global.nc.f32 	%f3, [%rd12];
	fma.rn.f32 	%f4, %f2, %f3, %f1;
	add.s32 	%r25, %r23, 100;
	mul.wide.u32 	%rd13, %r25, 4;
	add.s64 	%rd14, %rd2, %rd13;
	ld.global.nc.f32 	%f5, [%rd14];
	ld.global.nc.f32 	%f6, [%rd12+4];
	fma.rn.f32 	%f7, %f5, %f6, %f4;
	add.s32 	%r26, %r23, 200;
	mul.wide.u32 	%rd15, %r26, 4;
	add.s64 	%rd16, %rd2, %rd15;
	ld.global.nc.f32 	%f8, [%rd16];
	ld.global.nc.f32 	%f9, [%rd12+8];
	fma.rn.f32 	%f10, %f8, %f9, %f7;
	add.s32 	%r27, %r23, 300;
	mul.wide.u32 	%rd17, %r27, 4;
	add.s64 	%rd18, %rd2, %rd17;
	ld.global.nc.f32 	%f11, [%rd18];
	ld.global.nc.f32 	%f12, [%rd12+12];
	fma.rn.f32 	%f13, %f11, %f12, %f10;
	add.s32 	%r28, %r23, 400;
	mul.wide.u32 	%rd19, %r28, 4;
	add.s64 	%rd20, %rd2, %rd19;
	ld.global.nc.f32 	%f14, [%rd20];
	ld.global.nc.f32 	%f15, [%rd12+16];
	fma.rn.f32 	%f16, %f14, %f15, %f13;
	add.s32 	%r29, %r23, 500;
	mul.wide.u32 	%rd21, %r29, 4;
	add.s64 	%rd22, %rd2, %rd21;
	ld.global.nc.f32 	%f17, [%rd22];
	ld.global.nc.f32 	%f18, [%rd12+20];
	fma.rn.f32 	%f19, %f17, %f18, %f16;
	add.s32 	%r30, %r23, 600;
	mul.wide.u32 	%rd23, %r30, 4;
	add.s64 	%rd24, %rd2, %rd23;
	ld.global.nc.f32 	%f20, [%rd24];
	ld.global.nc.f32 	%f21, [%rd12+24];
	fma.rn.f32 	%f22, %f20, %f21, %f19;
	add.s32 	%r31, %r23, 700;
	mul.wide.u32 	%rd25, %r31, 4;
	add.s64 	%rd26, %rd2, %rd25;
	ld.global.nc.f32 	%f23, [%rd26];
	ld.global.nc.f32 	%f24, [%rd12+28];
	fma.rn.f32 	%f25, %f23, %f24, %f22;
	st.global.f32 	[%rd1], %f25;
$L__BB23_5:
	add.s32 	%r32, %r32, 8;
	setp.ne.s32 	%p3, %r32, 128;
	@%p3 bra 	$L__BB23_3;
	ret;

}
	// .globl	default_function_kernel_34
.visible .entry default_function_kernel_34(
	.param .u64 .ptr .align 1 default_function_kernel_34_param_0,
	.param .u64 .ptr .align 1 default_function_kernel_34_param_1
)
.maxntid 1024
{
	.reg .pred 	%p<2>;
	.reg .b32 	%r<8>;
	.reg .b32 	%f<4>;
	.reg .b64 	%rd<8>;

	ld.param.u64 	%rd1, [default_function_kernel_34_param_0];
	ld.param.u64 	%rd2, [default_function_kernel_34_param_1];
	mov.u32 	%r1, %ctaid.x;
	shl.b32 	%r3, %r1, 1;
	mov.u32 	%r2, %tid.x;
	shr.u32 	%r4, %r2, 9;
	or.b32  	%r5, %r3, %r4;
	setp.gt.u32 	%p1, %r5, 24;
	@%p1 bra 	$L__BB24_2;
	cvta.to.global.u64 	%rd3, %rd2;
	cvta.to.global.u64 	%rd4, %rd1;
	shl.b32 	%r6, %r1, 10;
	or.b32  	%r7, %r6, %r2;
	mul.wide.u32 	%rd5, %r7, 4;
	add.s64 	%rd6, %rd3, %rd5;
	ld.global.nc.f32 	%f1, [%rd6];
	add.s64 	%rd7, %rd4, %rd5;
	ld.global.f32 	%f2, [%rd7];
	add.f32 	%f3, %f1, %f2;
	st.global.f32 	[%rd7], %f3;
$L__BB24_2:
	ret;

}
	// .globl	default_function_kernel_46
.visible .entry default_function_kernel_46(
	.param .u64 .ptr .align 1 default_function_kernel_46_param_0,
	.param .u64 .ptr .align 1 default_function_kernel_46_param_1,
	.param .u64 .ptr .align 1 default_function_kernel_46_param_2,
	.param .u64 .ptr .align 1 default_function_kernel_46_param_3,
	.param .u64 .ptr .align 1 default_function_kernel_46_param_4
)
.maxntid 1024
{
	.reg .pred 	%p<4>;
	.reg .b32 	%r<17>;
	.reg .b32 	%f<7>;
	.reg .b64 	%rd<21>;

	ld.param.u64 	%rd1, [default_function_kernel_46_param_0];
	ld.param.u64 	%rd2, [default_function_kernel_46_param_1];
	ld.param.u64 	%rd3, [default_function_kernel_46_param_2];
	ld.param.u64 	%rd4, [default_function_kernel_46_param_3];
	ld.param.u64 	%rd5, [default_function_kernel_46_param_4];
	mov.u32 	%r1, %ctaid.x;
	shl.b32 	%r4, %r1, 1;
	mov.u32 	%r2, %tid.x;
	shr.u32 	%r5, %r2, 9;
	or.b32  	%r3, %r4, %r5;
	setp.lt.u32 	%p1, %r3, 75;
	@%p1 bra 	$L__BB25_2;
	cvta.to.global.u64 	%rd15, %rd2;
	shl.b32 	%r13, %r1, 10;
	or.b32  	%r14, %r2, %r13;
	mul.wide.u32 	%rd16, %r14, 4;
	add.s64 	%rd17, %rd15, %rd16;
	ld.global.nc.f32 	%f6, [%rd17+-153600];
	bra.uni 	$L__BB25_7;
$L__BB25_2:
	setp.lt.u32 	%p2, %r1, 25;
	@%p2 bra 	$L__BB25_4;
	shl.b32 	%r10, %r1, 10;
	or.b32  	%r11, %r2, %r10;
	add.s32 	%r12, %r11, -25600;
	cvta.to.global.u64 	%rd12, %rd3;
	mul.wide.u32 	%rd13, %r12, 4;
	add.s64 	%rd14, %rd12, %rd13;
	ld.global.nc.f32 	%f6, [%rd14];
	bra.uni 	$L__BB25_7;
$L__BB25_4:
	setp.lt.u32 	%p3, %r3, 25;
	@%p3 bra 	$L__BB25_6;
	shl.b32 	%r8, %r1, 10;
	or.b32  	%r9, %r2, %r8;
	cvta.to.global.u64 	%rd9, %rd4;
	mul.wide.u32 	%rd10, %r9, 4;
	add.s64 	%rd11, %rd9, %rd10;
	ld.global.nc.f32 	%f6, [%rd11+-51200];
	bra.uni 	$L__BB25_7;
$L__BB25_6:
	shl.b32 	%r6, %r1, 10;
	or.b32  	%r7, %r6, %r2;
	cvta.to.global.u64 	%rd6, %rd5;
	mul.wide.u32 	%rd7, %r7, 4;
	add.s64 	%rd8, %rd6, %rd7;
	ld.global.nc.f32 	%f6, [%rd8];
$L__BB25_7:
	cvta.to.global.u64 	%rd18, %rd1;
	shl.b32 	%r15, %r1, 10;
	or.b32  	%r16, %r15, %r2;
	mul.wide.u32 	%rd19, %r16, 4;
	add.s64 	%rd20, %rd18, %rd19;
	st.global.f32 	[%rd20], %f6;
	ret;

}
	// .globl	default_function_kernel_4
.visible .entry default_function_kernel_4(
	.param .u64 .ptr .align 1 default_function_kernel_4_param_0
)
.maxntid 1024
{
	.reg .pred 	%p<4>;
	.reg .b32 	%r<8>;
	.reg .b32 	%f<17>;
	.reg .b64 	%rd<5>;

	ld.param.u64 	%rd1, [default_function_kernel_4_param_0];
	mov.u32 	%r1, %ctaid.x;
	shl.b32 	%r3, %r1, 1;
	mov.u32 	%r2, %tid.x;
	shr.u32 	%r4, %r2, 9;
	or.b32  	%r5, %r3, %r4;
	setp.gt.u32 	%p1, %r5, 24;
	@%p1 bra 	$L__BB26_2;
	cvta.to.global.u64 	%rd2, %rd1;
	shl.b32 	%r6, %r1, 10;
	or.b32  	%r7, %r6, %r2;
	mul.wide.u32 	%rd3, %r7, 4;
	add.s64 	%rd4, %rd2, %rd3;
	ld.global.f32 	%f1, [%rd4];
	abs.f32 	%f2, %f1;
	mul.f32 	%f3, %f2, 0f4038AA3B;
	ex2.approx.ftz.f32 	%f4, %f3;
	add.f32 	%f5, %f4, 0f3F800000;
	rcp.approx.ftz.f32 	%f6, %f5;
	fma.rn.f32 	%f7, %f6, 0fC0000000, 0f3F800000;
	setp.ge.f32 	%p2, %f2, 0f41102CB4;
	selp.f32 	%f8, 0f3F800000, %f7, %p2;
	copysign.f32 	%f9, %f1, %f8;
	mul.f32 	%f10, %f1, %f1;
	fma.rn.f32 	%f11, %f10, 0f3C80F082, 0fBD563CAE;
	fma.rn.f32 	%f12, %f11, %f10, 0f3E085941;
	fma.rn.f32 	%f13, %f12, %f10, 0fBEAAA9ED;
	fma.rn.f32 	%f14, %f13, %f10, 0f00000000;
	fma.rn.f32 	%f15, %f14, %f1, %f1;
	setp.ge.f32 	%p3, %f2, 0f3F19999A;
	selp.f32 	%f16, %f9, %f15, %p3;
	st.global.f32 	[%rd4], %f16;
$L__BB26_2:
	ret;

}
	// .globl	default_function_kernel_33
.visible .entry default_function_kernel_33(
	.param .u64 .ptr .align 1 default_function_kernel_33_param_0,
	.param .u64 .ptr .align 1 default_function_kernel_33_param_1,
	.param .u64 .ptr .align 1 default_function_kernel_33_param_2
)
.maxntid 1024
{
	.reg .pred 	%p<4>;
	.reg .b32 	%r<39>;
	.reg .b32 	%f<26>;
	.reg .b64 	%rd<27>;

	ld.param.u64 	%rd6, [default_function_kernel_33_param_0];
	ld.param.u64 	%rd4, [default_function_kernel_33_param_1];
	ld.param.u64 	%rd5, [default_function_kernel_33_param_2];
	cvta.to.global.u64 	%rd7, %rd6;
	mov.u32 	%r1, %ctaid.x;
	shl.b32 	%r13, %r1, 1;
	mov.u32 	%r2, %tid.x;
	shr.u32 	%r14, %r2, 9;
	or.b32  	%r3, %r13, %r14;
	setp.gt.u32 	%p1, %r3, 24;
	shl.b32 	%r15, %r1, 10;
	or.b32  	%r4, %r15, %r2;
	mul.wide.u32 	%rd8, %r4, 4;
	add.s64 	%rd1, %rd7, %rd8;
	@%p1 bra 	$L__BB27_2;
	mov.b32 	%r16, 0;
	st.global.u32 	[%rd1], %r16;
$L__BB27_2:
	cvta.to.global.u64 	%rd2, %rd4;
	mad.lo.s32 	%r18, %r1, -1000, %r4;
	shl.b32 	%r19, %r1, 8;
	shr.u32 	%r20, %r2, 2;
	or.b32  	%r21, %r19, %r20;
	mul.hi.u32 	%r22, %r21, 1374389535;
	shl.b32 	%r23, %r22, 3;
	and.b32  	%r37, %r23, -64;
	mad.lo.s32 	%r24, %r1, 24, %r2;
	mul.hi.u32 	%r25, %r18, 1374389535;
	shr.u32 	%r26, %r25, 5;
	mul.lo.s32 	%r27, %r26, 100;
	sub.s32 	%r28, %r24, %r27;
	add.s32 	%r36, %r28, 400;
	cvta.to.global.u64 	%rd3, %rd5;
	mov.b32 	%r38, 400;
$L__BB27_3:
	setp.gt.u32 	%p2, %r3, 24;
	@%p2 bra 	$L__BB27_5;
	ld.global.f32 	%f1, [%rd1];
	add.s32 	%r29, %r36, -400;
	mul.wide.u32 	%rd9, %r29, 4;
	add.s64 	%rd10, %rd2, %rd9;
	ld.global.nc.f32 	%f2, [%rd10];
	mul.wide.u32 	%rd11, %r37, 4;
	add.s64 	%rd12, %rd3, %rd11;
	ld.global.nc.f32 	%f3, [%rd12];
	fma.rn.f32 	%f4, %f2, %f3, %f1;
	add.s32 	%r30, %r36, -300;
	mul.wide.u32 	%rd13, %r30, 4;
	add.s64 	%rd14, %rd2, %rd13;
	ld.global.nc.f32 	%f5, [%rd14];
	ld.global.nc.f32 	%f6, [%rd12+4];
	fma.rn.f32 	%f7, %f5, %f6, %f4;
	add.s32 	%r31, %r36, -200;
	mul.wide.u32 	%rd15, %r31, 4;
	add.s64 	%rd16, %rd2, %rd15;
	ld.global.nc.f32 	%f8, [%rd16];
	ld.global.nc.f32 	%f9, [%rd12+8];
	fma.rn.f32 	%f10, %f8, %f9, %f7;
	add.s32 	%r32, %r36, -100;
	mul.wide.u32 	%rd17, %r32, 4;
	add.s64 	%rd18, %rd2, %rd17;
	ld.global.nc.f32 	%f11, [%rd18];
	ld.global.nc.f32 	%f12, [%rd12+12];
	fma.rn.f32 	%f13, %f11, %f12, %f10;
	add.s32 	%r33, %r36, 300;
	mul.wide.u32 	%rd19, %r36, 4;
	add.s64 	%rd20, %rd2, %rd19;
	ld.global.nc.f32 	%f14, [%rd20];
	ld.global.nc.f32 	%f15, [%rd12+16];
	fma.rn.f32 	%f16, %f14, %f15, %f13;
	add.s32 	%r34, %r36, 100;
	mul.wide.u32 	%rd21, %r34, 4;
	add.s64 	%rd22, %rd2, %rd21;
	ld.global.nc.f32 	%f17, [%rd22];
	ld.global.nc.f32 	%f18, [%rd12+20];
	fma.rn.f32 	%f19, %f17, %f18, %f16;
	add.s32 	%r35, %r36, 200;
	mul.wide.u32 	%rd23, %r35, 4;
	add.s64 	%rd24, %rd2, %rd23;
	ld.global.nc.f32 	%f20, [%rd24];
	ld.global.nc.f32 	%f21, [%rd12+24];
	fma.rn.f32 	%f22, %f20, %f21, %f19;
	mul.wide.u32 	%rd25, %r33, 4;
	add.s64 	%rd26, %rd2, %rd25;
	ld.global.nc.f32 	%f23, [%rd26];
	ld.global.nc.f32 	%f24, [%rd12+28];
	fma.rn.f32 	%f25, %f23, %f24, %f22;
	st.global.f32 	[%rd1], %f25;
$L__BB27_5:
	add.s32 	%r38, %r38, 800;
	add.s32 	%r37, %r37, 8;
	add.s32 	%r36, %r36, 800;
	setp.ne.s32 	%p3, %r38, 13200;
	@%p3 bra 	$L__BB27_3;
	ret;

}
	// .globl	default_function_kernel_14
.visible .entry default_function_kernel_14(
	.param .u64 .ptr .align 1 default_function_kernel_14_param_0,
	.param .u64 .ptr .align 1 default_function_kernel_14_param_1,
	.param .u64 .ptr .align 1 default_function_kernel_14_param_2
)
.maxntid 1024
{
	.reg .pred 	%p<7>;
	.reg .b32 	%r<39>;
	.reg .b32 	%f<41>;
	.reg .b64 	%rd<25>;

	ld.param.u64 	%rd4, [default_function_kernel_14_param_0];
	ld.param.u64 	%rd5, [default_function_kernel_14_param_1];
	ld.param.u64 	%rd6, [default_function_kernel_14_param_2];
	cvta.to.global.u64 	%rd1, %rd6;
	cvta.to.global.u64 	%rd2, %rd5;
	cvta.to.global.u64 	%rd7, %rd4;
	mov.u32 	%r1, %ctaid.x;
	shl.b32 	%r13, %r1, 1;
	mov.u32 	%r2, %tid.x;
	shr.u32 	%r14, %r2, 9;
	or.b32  	%r3, %r13, %r14;
	setp.gt.u32 	%p1, %r3, 24;
	shl.b32 	%r15, %r1, 10;
	or.b32  	%r4, %r15, %r2;
	mul.wide.u32 	%rd8, %r4, 4;
	add.s64 	%rd3, %rd7, %rd8;
	@%p1 bra 	$L__BB28_2;
	mov.b32 	%r16, 0;
	st.global.u32 	[%rd3], %r16;
$L__BB28_2:
	mad.lo.s32 	%r18, %r1, -1000, %r4;
	shl.b32 	%r19, %r1, 8;
	shr.u32 	%r20, %r2, 2;
	or.b32  	%r21, %r19, %r20;
	mul.hi.u32 	%r22, %r21, 1374389535;
	shr.u32 	%r23, %r22, 3;
	mul.lo.s32 	%r24, %r23, 384;
	mad.lo.s32 	%r25, %r1, 24, %r2;
	mul.hi.u32 	%r26, %r18, 1374389535;
	shr.u32 	%r27, %r26, 5;
	mul.lo.s32 	%r28, %r27, 100;
	sub.s32 	%r29, %r25, %r28;
	add.s32 	%r37, %r29, 208;
	or.b32  	%r36, %r24, 6;
	mov.b32 	%r38, 6;
$L__BB28_3:
	setp.gt.u32 	%p2, %r3, 24;
	@%p2 bra 	$L__BB28_5;
	ld.global.f32 	%f1, [%rd3];
	add.s32 	%r30, %r37, -208;
	mul.wide.u32 	%rd9, %r30, 4;
	add.s64 	%rd10, %rd2, %rd9;
	ld.global.nc.f32 	%f2, [%rd10];
	add.s32 	%r31, %r36, -6;
	mul.wide.u32 	%rd11, %r31, 4;
	add.s64 	%rd12, %rd1, %rd11;
	ld.global.nc.f32 	%f3, [%rd12];
	fma.rn.f32 	%f4, %f2, %f3, %f1;
	ld.global.nc.f32 	%f5, [%rd10+8];
	ld.global.nc.f32 	%f6, [%rd12+4];
	fma.rn.f32 	%f7, %f5, %f6, %f4;
	ld.global.nc.f32 	%f8, [%rd10+16];
	ld.global.nc.f32 	%f9, [%rd12+8];
	fma.rn.f32 	%f10, %f8, %f9, %f7;
	st.global.f32 	[%rd3], %f10;
$L__BB28_5:
	setp.gt.u32 	%p3, %r3, 24;
	@%p3 bra 	$L__BB28_7;
	add.s32 	%r32, %r36, -3;
	add.s32 	%r33, %r37, -104;
	ld.global.f32 	%f11, [%rd3];
	mul.wide.u32 	%rd13, %r33, 4;
	add.s64 	%rd14, %rd2, %rd13;
	ld.global.nc.f32 	%f12, [%rd14];
	mul.wide.u32 	%rd15, %r32, 4;
	add.s64 	%rd16, %rd1, %rd15;
	ld.global.nc.f32 	%f13, [%rd16];
	fma.rn.f32 	%f14, %f12, %f13, %f11;
	ld.global.nc.f32 	%f15, [%rd14+8];
	ld.global.nc.f32 	%f16, [%rd16+4];
	fma.rn.f32 	%f17, %f15, %f16, %f14;
	ld.global.nc.f32 	%f18, [%rd14+16];
	ld.global.nc.f32 	%f19, [%rd16+8];
	fma.rn.f32 	%f20, %f18, %f19, %f17;
	st.global.f32 	[%rd3], %f20;
$L__BB28_7:
	setp.gt.u32 	%p4, %r3, 24;
	@%p4 bra 	$L__BB28_9;
	ld.global.f32 	%f21, [%rd3];
	mul.wide.u32 	%rd17, %r37, 4;
	add.s64 	%rd18, %rd2, %rd17;
	ld.global.nc.f32 	%f22, [%rd18];
	mul.wide.u32 	%rd19, %r36, 4;
	add.s64 	%rd20, %rd1, %rd19;
	ld.global.nc.f32 	%f23, [%rd20];
	fma.rn.f32 	%f24, %f22, %f23, %f21;
	ld.global.nc.f32 	%f25, [%rd18+8];
	ld.global.nc.f32 	%f26, [%rd20+4];
	fma.rn.f32 	%f27, %f25, %f26, %f24;
	ld.global.nc.f32 	%f28, [%rd18+16];
	ld.global.nc.f32 	%f29, [%rd20+8];
	fma.rn.f32 	%f30, %f28, %f29, %f27;
	st.global.f32 	[%rd3], %f30;
$L__BB28_9:
	setp.gt.u32 	%p5, %r3, 24;
	@%p5 bra 	$L__BB28_11;
	add.s32 	%r34, %r36, 3;
	add.s32 	%r35, %r37, 104;
	ld.global.f32 	%f31, [%rd3];
	mul.wide.u32 	%rd21, %r35, 4;
	add.s64 	%rd22, %rd2, %rd21;
	ld.global.nc.f32 	%f32, [%rd22];
	mul.wide.u32 	%rd23, %r34, 4;
	add.s64 	%rd24, %rd1, %rd23;
	ld.global.nc.f32 	%f33, [%rd24];
	fma.rn.f32 	%f34, %f32, %f33, %f31;
	ld.global.nc.f32 	%f35, [%rd22+8];
	ld.global.nc.f32 	%f36, [%rd24+4];
	fma.rn.f32 	%f37, %f35, %f36, %f34;
	ld.global.nc.f32 	%f38, [%rd22+16];
	ld.global.nc.f32 	%f39, [%rd24+8];
	fma.rn.f32 	%f40, %f38, %f39, %f37;
	st.global.f32 	[%rd3], %f40;
$L__BB28_11:
	add.s32 	%r38, %r38, 12;
	add.s32 	%r37, %r37, 416;
	add.s32 	%r36, %r36, 12;
	setp.ne.s32 	%p6, %r38, 390;
	@%p6 bra 	$L__BB28_3;
	ret;

}
	// .globl	default_function_kernel_45
.visible .entry default_function_kernel_45(
	.param .u64 .ptr .align 1 default_function_kernel_45_param_0,
	.param .u64 .ptr .align 1 default_function_kernel_45_param_1
)
.maxntid 1024
{
	.reg .pred 	%p<2>;
	.reg .b32 	%r<8>;
	.reg .b32 	%f<4>;
	.reg .b64 	%rd<8>;

	ld.param.u64 	%rd1, [default_function_kernel_45_param_0];
	ld.param.u64 	%rd2, [default_function_kernel_45_param_1];
	mov.u32 	%r1, %ctaid.x;
	shl.b32 	%r3, %r1, 1;
	mov.u32 	%r2, %tid.x;
	shr.u32 	%r4, %r2, 9;
	or.b32  	%r5, %r3, %r4;
	setp.gt.u32 	%p1, %r5, 24;
	@%p1 bra 	$L__BB29_2;
	cvta.to.global.u64 	%rd3, %rd2;
	cvta.to.global.u64 	%rd4, %rd1;
	shl.b32 	%r6, %r1, 10;
	or.b32  	%r7, %r6, %r2;
	mul.wide.u32 	%rd5, %r7, 4;
	add.s64 	%rd6, %rd3, %rd5;
	ld.global.nc.f32 	%f1, [%rd6];
	add.s64 	%rd7, %rd4, %rd5;
	ld.global.f32 	%f2, [%rd7];
	add.f32 	%f3, %f1, %f2;
	st.global.f32 	[%rd7], %f3;
$L__BB29_2:
	ret;

}
	// .globl	default_function_kernel_16
.visible .entry default_function_kernel_16(
	.param .u64 .ptr .align 1 default_function_kernel_16_param_0,
	.param .u64 .ptr .align 1 default_function_kernel_16_param_1
)
.maxntid 1024
{
	.reg .pred 	%p<2>;
	.reg .b32 	%r<21>;
	.reg .b32 	%f<5>;
	.reg .b64 	%rd<9>;

	ld.param.u64 	%rd1, [default_function_kernel_16_param_0];
	ld.param.u64 	%rd2, [default_function_kernel_16_param_1];
	mov.u32 	%r1, %ctaid.x;
	mov.u32 	%r2, %tid.x;
	shr.u32 	%r3, %r2, 2;
	mad.lo.s32 	%r4, %r1, 22, %r3;
	mul.lo.s32 	%r5, %r4, -991146299;
	shf.l.wrap.b32 	%r6, %r5, %r5, 31;
	setp.lt.u32 	%p1, %r6, 165191050;
	mov.f32 	%f4, 0f00000000;
	@%p1 bra 	$L__BB30_2;
	cvta.to.global.u64 	%rd3, %rd1;
	shl.b32 	%r7, %r1, 7;
	shr.u32 	%r8, %r2, 3;
	or.b32  	%r9, %r7, %r8;
	mul.hi.u32 	%r10, %r9, 1321528399;
	shr.u32 	%r11, %r10, 2;
	mad.lo.s32 	%r12, %r1, 88, %r2;
	mul.hi.u32 	%r13, %r12, 1321528399;
	shr.u32 	%r14, %r13, 5;
	mul.lo.s32 	%r15, %r14, 104;
	sub.s32 	%r16, %r12, %r15;
	mad.lo.s32 	%r17, %r11, 100, %r16;
	add.s32 	%r18, %r17, -4;
	mul.wide.s32 	%rd4, %r18, 4;
	add.s64 	%rd5, %rd3, %rd4;
	ld.global.nc.f32 	%f4, [%rd5];
$L__BB30_2:
	cvta.to.global.u64 	%rd6, %rd2;
	shl.b32 	%r19, %r1, 10;
	or.b32  	%r20, %r19, %r2;
	mul.wide.u32 	%rd7, %r20, 4;
	add.s64 	%rd8, %rd6, %rd7;
	st.global.f32 	[%rd8], %f4;
	ret;

}
	// .globl	default_function_kernel_8
.visible .entry default_function_kernel_8(
	.param .u64 .ptr .align 1 default_function_kernel_8_param_0,
	.param .u64 .ptr .align 1 default_function_kernel_8_param_1
)
.maxntid 1024
{
	.reg .pred 	%p<2>;
	.reg .b32 	%r<8>;
	.reg .b32 	%f<4>;
	.reg .b64 	%rd<8>;

	ld.param.u64 	%rd1, [default_function_kernel_8_param_0];
	ld.param.u64 	%rd2, [default_function_kernel_8_param_1];
	mov.u32 	%r1, %ctaid.x;
	shl.b32 	%r3, %r1, 1;
	mov.u32 	%r2, %tid.x;
	shr.u32 	%r4, %r2, 9;
	or.b32  	%r5, %r3, %r4;
	setp.gt.u32 	%p1, %r5, 24;
	@%p1 bra 	$L__BB31_2;
	cvta.to.global.u64 	%rd3, %rd1;
	cvta.to.global.u64 	%rd4, %rd2;
	shl.b32 	%r6, %r1, 10;
	or.b32  	%r7, %r6, %r2;
	mul.wide.u32 	%rd5, %r7, 4;
	add.s64 	%rd6, %rd3, %rd5;
	ld.global.f32 	%f1, [%rd6];
	add.s64 	%rd7, %rd4, %rd5;
	ld.global.nc.f32 	%f2, [%rd7];
	add.f32 	%f3, %f1, %f2;
	st.global.f32 	[%rd6], %f3;
$L__BB31_2:
	ret;

}
	// .globl	default_function_kernel_32
.visible .entry default_function_kernel_32(
	.param .u64 .ptr .align 1 default_function_kernel_32_param_0,
	.param .u64 .ptr .align 1 default_function_kernel_32_param_1,
	.param .u64 .ptr .align 1 default_function_kernel_32_param_2
)
.maxntid 1024
{
	.reg .pred 	%p<4>;
	.reg .b32 	%r<33>;
	.reg .b32 	%f<26>;
	.reg .b64 	%rd<27>;

	ld.param.u64 	%rd4, [default_function_kernel_32_param_0];
	ld.param.u64 	%rd6, [default_function_kernel_32_param_1];
	ld.param.u64 	%rd5, [default_function_kernel_32_param_2];
	cvta.to.global.u64 	%rd7, %rd6;
	mov.u32 	%r1, %ctaid.x;
	shl.b32 	%r9, %r1, 1;
	mov.u32 	%r2, %tid.x;
	shr.u32 	%r10, %r2, 9;
	or.b32  	%r3, %r9, %r10;
	setp.gt.u32 	%p1, %r3, 24;
	shl.b32 	%r11, %r1, 10;
	or.b32  	%r4, %r11, %r2;
	mul.wide.u32 	%rd8, %r4, 4;
	add.s64 	%rd1, %rd7, %rd8;
	@%p1 bra 	$L__BB32_2;
	mov.b32 	%r12, 0;
	st.global.u32 	[%rd1], %r12;
$L__BB32_2:
	cvta.to.global.u64 	%rd2, %rd4;
	mad.lo.s32 	%r14, %r1, -1000, %r4;
	mul.hi.u32 	%r15, %r14, 1374389535;
	shr.u32 	%r16, %r15, 5;
	mul.lo.s32 	%r17, %r16, 100;
	sub.s32 	%r5, %r14, %r17;
	shl.b32 	%r18, %r1, 8;
	shr.u32 	%r19, %r2, 2;
	or.b32  	%r20, %r18, %r19;
	mul.hi.u32 	%r21, %r20, 1374389535;
	shl.b32 	%r22, %r21, 4;
	and.b32  	%r6, %r22, -128;
	cvta.to.global.u64 	%rd3, %rd5;
	mov.b32 	%r32, 0;
$L__BB32_3:
	setp.gt.u32 	%p2, %r3, 24;
	@%p2 bra 	$L__BB32_5;
	ld.global.f32 	%f1, [%rd1];
	mad.lo.s32 	%r23, %r32, 100, %r5;
	mul.wide.u32 	%rd9, %r23, 4;
	add.s64 	%rd10, %rd2, %rd9;
	ld.global.nc.f32 	%f2, [%rd10];
	add.s32 	%r24, %r6, %r32;
	mul.wide.u32 	%rd11, %r24, 4;
	add.s64 	%rd12, %rd3, %rd11;
	ld.global.nc.f32 	%f3, [%rd12];
	fma.rn.f32 	%f4, %f2, %f3, %f1;
	add.s32 	%r25, %r23, 100;
	mul.wide.u32 	%rd13, %r25, 4;
	add.s64 	%rd14, %rd2, %rd13;
	ld.global.nc.f32 	%f5, [%rd14];
	ld.global.nc.f32 	%f6, [%rd12+4];
	fma.rn.f32 	%f7, %f5, %f6, %f4;
	add.s32 	%r26, %r23, 200;
	mul.wide.u32 	%rd15, %r26, 4;
	add.s64 	%rd16, %rd2, %rd15;
	ld.global.nc.f32 	%f8, [%rd16];
	ld.global.nc.f32 	%f9, [%rd12+8];
	fma.rn.f32 	%f10, %f8, %f9, %f7;
	add.s32 	%r27, %r23, 300;
	mul.wide.u32 	%rd17, %r27, 4;
	add.s64 	%rd18, %rd2, %rd17;
	ld.global.nc.f32 	%f11, [%rd18];
	ld.global.nc.f32 	%f12, [%rd12+12];
	fma.rn.f32 	%f13, %f11, %f12, %f10;
	add.s32 	%r28, %r23, 400;
	mul.wide.u32 	%rd19, %r28, 4;
	add.s64 	%rd20, %rd2, %rd19;
	ld.global.nc.f32 	%f14, [%rd20];
	ld.global.nc.f32 	%f15, [%rd12+16];
	fma.rn.f32 	%f16, %f14, %f15, %f13;
	add.s32 	%r29, %r23, 500;
	mul.wide.u32 	%rd21, %r29, 4;
	add.s64 	%rd22, %rd2, %rd21;
	ld.global.nc.f32 	%f17, [%rd22];
	ld.global.nc.f32 	%f18, [%rd12+20];
	fma.rn.f32 	%f19, %f17, %f18, %f16;
	add.s32 	%r30, %r23, 600;
	mul.wide.u32 	%rd23, %r30, 4;
	add.s64 	%rd24, %rd2, %rd23;
	ld.global.nc.f32 	%f20, [%rd24];
	ld.global.nc.f32 	%f21, [%rd12+24];
	fma.rn.f32 	%f22, %f20, %f21, %f19;
	add.s32 	%r31, %r23, 700;
	mul.wide.u32 	%rd25, %r31, 4;
	add.s64 	%rd26, %rd2, %rd25;
	ld.global.nc.f32 	%f23, [%rd26];
	ld.global.nc.f32 	%f24, [%rd12+28];
	fma.rn.f32 	%f25, %f23, %f24, %f22;
	st.global.f32 	[%rd1], %f25;
$L__BB32_5:
	add.s32 	%r32, %r32, 8;
	setp.ne.s32 	%p3, %r32, 128;
	@%p3 bra 	$L__BB32_3;
	ret;

}
	// .globl	default_function_kernel_43
.visible .entry default_function_kernel_43(
	.param .u64 .ptr .align 1 default_function_kernel_43_param_0,
	.param .u64 .ptr .align 1 default_function_kernel_43_param_1,
	.param .u64 .ptr .align 1 default_function_kernel_43_param_2
)
.maxntid 1024
{
	.reg .pred 	%p<4>;
	.reg .b32 	%r<33>;
	.reg .b32 	%f<26>;
	.reg .b64 	%rd<27>;

	ld.param.u64 	%rd4, [default_function_kernel_43_param_0];
	ld.param.u64 	%rd6, [default_function_kernel_43_param_1];
	ld.param.u64 	%rd5, [default_function_kernel_43_param_2];
	cvta.to.global.u64 	%rd7, %rd6;
	mov.u32 	%r1, %ctaid.x;
	shl.b32 	%r9, %r1, 1;
	mov.u32 	%r2, %tid.x;
	shr.u32 	%r10, %r2, 9;
	or.b32  	%r3, %r9, %r10;
	setp.gt.u32 	%p1, %r3, 24;
	shl.b32 	%r11, %r1, 10;
	or.b32  	%r4, %r11, %r2;
	mul.wide.u32 	%rd8, %r4, 4;
	add.s64 	%rd1, %rd7, %rd8;
	@%p1 bra 	$L__BB33_2;
	mov.b32 	%r12, 0;
	st.global.u32 	[%rd1], %r12;
$L__BB33_2:
	cvta.to.global.u64 	%rd2, %rd4;
	mad.lo.s32 	%r14, %r1, -1000, %r4;
	mul.hi.u32 	%r15, %r14, 1374389535;
	shr.u32 	%r16, %r15, 5;
	mul.lo.s32 	%r17, %r16, 100;
	sub.s32 	%r5, %r14, %r17;
	shl.b32 	%r18, %r1, 8;
	shr.u32 	%r19, %r2, 2;
	or.b32  	%r20, %r18, %r19;
	mul.hi.u32 	%r21, %r20, 1374389535;
	shl.b32 	%r22, %r21, 4;
	and.b32  	%r6, %r22, -128;
	cvta.to.global.u64 	%rd3, %rd5;
	mov.b32 	%r32, 0;
$L__BB33_3:
	setp.gt.u32 	%p2, %r3, 24;
	@%p2 bra 	$L__BB33_5;
	ld.global.f32 	%f1, [%rd1];
	mad.lo.s32 	%r23, %r32, 100, %r5;
	mul.wide.u32 	%rd9, %r23, 4;
	add.s64 	%rd10, %rd2, %rd9;
	ld.global.nc.f32 	%f2, [%rd10];
	add.s32 	%r24, %r6, %r32;
	mul.wide.u32 	%rd11, %r24, 4;
	add.s64 	%rd12, %rd3, %rd11;
	ld.global.nc.f32 	%f3, [%rd12];
	fma.rn.f32 	%f4, %f2, %f3, %f1;
	add.s32 	%r25, %r23, 100;
	mul.wide.u32 	%rd13, %r25, 4;
	add.s64 	%rd14, %rd2, %rd13;
	ld.global.nc.f32 	%f5, [%rd14];
	ld.global.nc.f32 	%f6, [%rd12+4];
	fma.rn.f32 	%f7, %f5, %f6, %f4;
	add.s32 	%r26, %r23, 200;
	mul.wide.u32 	%rd15, %r26, 4;
	add.s64 	%rd16, %rd2, %rd15;
	ld.global.nc.f32 	%f8, [%rd16];
	ld.global.nc.f32 	%f9, [%rd12+8];
	fma.rn.f32 	%f10, %f8, %f9, %f7;
	add.s32 	%r27, %r23, 300;
	mul.wide.u32 	%rd17, %r27, 4;
	add.s64 	%rd18, %rd2, %rd17;
	ld.global.nc.f32 	%f11, [%rd18];
	ld.global.nc.f32 	%f12, [%rd12+12];
	fma.rn.f32 	%f13, %f11, %f12, %f10;
	add.s32 	%r28, %r23, 400;
	mul.wide.u32 	%rd19, %r28, 4;
	add.s64 	%rd20, %rd2, %rd19;
	ld.global.nc.f32 	%f14, [%rd20];
	ld.global.nc.f32 	%f15, [%rd12+16];
	fma.rn.f32 	%f16, %f14, %f15, %f13;
	add.s32 	%r29, %r23, 500;
	mul.wide.u32 	%rd21, %r29, 4;
	add.s64 	%rd22, %rd2, %rd21;
	ld.global.nc.f32 	%f17, [%rd22];
	ld.global.nc.f32 	%f18, [%rd12+20];
	fma.rn.f32 	%f19, %f17, %f18, %f16;
	add.s32 	%r30, %r23, 600;
	mul.wide.u32 	%rd23, %r30, 4;
	add.s64 	%rd24, %rd2, %rd23;
	ld.global.nc.f32 	%f20, [%rd24];
	ld.global.nc.f32 	%f21, [%rd12+24];
	fma.rn.f32 	%f22, %f20, %f21, %f19;
	add.s32 	%r31, %r23, 700;
	mul.wide.u32 	%rd25, %r31, 4;
	add.s64 	%rd26, %rd2, %rd25;
	ld.global.nc.f32 	%f23, [%rd26];
	ld.global.nc.f32 	%f24, [%rd12+28];
	fma.rn.f32 	%f25, %f23, %f24, %f22;
	st.global.f32 	[%rd1], %f25;
$L__BB33_5:
	add.s32 	%r32, %r32, 8;
	setp.ne.s32 	%p3, %r32, 128;
	@%p3 bra 	$L__BB33_3;
	ret;

}
	// .globl	default_function_kernel_20
.visible .entry default_function_kernel_20(
	.param .u64 .ptr .align 1 default_function_kernel_20_param_0,
	.param .u64 .ptr .align 1 default_function_kernel_20_param_1
)
.maxntid 1024
{
	.reg .pred 	%p<2>;
	.reg .b32 	%r<8>;
	.reg .b32 	%f<2>;
	.reg .b64 	%rd<8>;

	ld.param.u64 	%rd1, [default_function_kernel_20_param_0];
	ld.param.u64 	%rd2, [default_function_kernel_20_param_1];
	mov.u32 	%r1, %ctaid.x;
	shl.b32 	%r3, %r1, 1;
	mov.u32 	%r2, %tid.x;
	shr.u32 	%r4, %r2, 9;
	or.b32  	%r5, %r3, %r4;
	setp.gt.u32 	%p1, %r5, 24;
	@%p1 bra 	$L__BB34_2;
	cvta.to.global.u64 	%rd3, %rd2;
	cvta.to.global.u64 	%rd4, %rd1;
	shl.b32 	%r6, %r1, 10;
	or.b32  	%r7, %r6, %r2;
	mul.wide.u32 	%rd5, %r7, 4;
	add.s64 	%rd6, %rd3, %rd5;
	ld.global.nc.f32 	%f1, [%rd6];
	add.s64 	%rd7, %rd4, %rd5;
	st.global.f32 	[%rd7], %f1;
$L__BB34_2:
	ret;

}
	// .globl	default_function_kernel
.visible .entry default_function_kernel(
	.param .u64 .ptr .align 1 default_function_kernel_param_0,
	.param .u64 .ptr .align 1 default_function_kernel_param_1
)
.maxntid 1024
{
	.reg .pred 	%p<3>;
	.reg .b32 	%r<23>;
	.reg .b32 	%f<5>;
	.reg .b64 	%rd<9>;

	ld.param.u64 	%rd1, [default_function_kernel_param_0];
	ld.param.u64 	%rd2, [default_function_kernel_param_1];
	mov.u32 	%r1, %ctaid.x;
	shl.b32 	%r4, %r1, 3;
	mov.u32 	%r2, %tid.x;
	shr.u32 	%r5, %r2, 7;
	or.b32  	%r6, %r4, %r5;
	setp.gt.u32 	%p1, %r6, 50;
	@%p1 bra 	$L__BB35_4;
	shl.b32 	%r7, %r1, 1;
	shr.u32 	%r8, %r2, 1;
	add.s32 	%r3, %r7, %r8;
	mul.lo.s32 	%r9, %r3, -84215045;
	setp.lt.u32 	%p2, %r9, 84215046;
	mov.f32 	%f4, 0f00000000;
	@%p2 bra 	$L__BB35_3;
	mad.lo.s32 	%r10, %r1, 510, %r3;
	mul.hi.u32 	%r11, %r10, -1600085855;
	shr.u32 	%r12, %r11, 5;
	shl.b32 	%r13, %r1, 2;
	add.s32 	%r14, %r13, %r2;
	mul.hi.u32 	%r15, %r14, -1600085855;
	shr.u32 	%r16, %r15, 6;
	mul.lo.s32 	%r17, %r16, 102;
	sub.s32 	%r18, %r14, %r17;
	mad.lo.s32 	%r19, %r12, 100, %r18;
	add.s32 	%r20, %r19, -2;
	cvta.to.global.u64 	%rd3, %rd2;
	mul.wide.s32 	%rd4, %r20, 4;
	add.s64 	%rd5, %rd3, %rd4;
	ld.global.nc.f32 	%f4, [%rd5];
$L__BB35_3:
	shl.b32 	%r21, %r1, 10;
	or.b32  	%r22, %r21, %r2;
	cvta.to.global.u64 	%rd6, %rd1;
	mul.wide.u32 	%rd7, %r22, 4;
	add.s64 	%rd8, %rd6, %rd7;
	st.global.f32 	[%rd8], %f4;
$L__BB35_4:
	ret;

}
	// .globl	default_function_kernel_38
.visible .entry default_function_kernel_38(
	.param .u64 .ptr .align 1 default_function_kernel_38_param_0,
	.param .u64 .ptr .align 1 default_function_kernel_38_param_1
)
.maxntid 1024
{
	.reg .pred 	%p<3>;
	.reg .b32 	%r<19>;
	.reg .b32 	%f<5>;
	.reg .b64 	%rd<9>;

	ld.param.u64 	%rd1, [default_function_kernel_38_param_0];
	ld.param.u64 	%rd2, [default_function_kernel_38_param_1];
	mov.u32 	%r1, %ctaid.x;
	shl.b32 	%r5, %r1, 1;
	mov.u32 	%r2, %tid.x;
	shr.u32 	%r6, %r2, 9;
	or.b32  	%r7, %r5, %r6;
	setp.gt.u32 	%p1, %r7, 28;
	@%p1 bra 	$L__BB36_4;
	mad.lo.s32 	%r3, %r1, 96, %r2;
	mul.hi.u32 	%r8, %r3, -1925330167;
	shr.u32 	%r9, %r8, 6;
	mul.lo.s32 	%r10, %r9, 116;
	sub.s32 	%r4, %r3, %r10;
	setp.lt.u32 	%p2, %r4, 16;
	mov.f32 	%f4, 0f00000000;
	@%p2 bra 	$L__BB36_3;
	shl.b32 	%r11, %r1, 8;
	shr.u32 	%r12, %r2, 2;
	or.b32  	%r13, %r11, %r12;
	mul.hi.u32 	%r14, %r13, -1925330167;
	shr.u32 	%r15, %r14, 4;
	mad.lo.s32 	%r16, %r15, 100, %r4;
	add.s32 	%r17, %r16, -16;
	cvta.to.global.u64 	%rd3, %rd1;
	mul.wide.u32 	%rd4, %r17, 4;
	add.s64 	%rd5, %rd3, %rd4;
	ld.global.nc.f32 	%f4, [%rd5];
$L__BB36_3:
	mad.lo.s32 	%r18, %r1, 928, %r3;
	cvta.to.global.u64 	%rd6, %rd2;
	mul.wide.u32 	%rd7, %r18, 4;
	add.s64 	%rd8, %rd6, %rd7;
	st.global.f32 	[%rd8], %f4;
$L__BB36_4:
	ret;

}
	// .globl	default_function_kernel_44
.visible .entry default_function_kernel_44(
	.param .u64 .ptr .align 1 default_function_kernel_44_param_0,
	.param .u64 .ptr .align 1 default_function_kernel_44_param_1,
	.param .u64 .ptr .align 1 default_function_kernel_44_param_2
)
.maxntid 1024
{
	.reg .pred 	%p<4>;
	.reg .b32 	%r<39>;
	.reg .b32 	%f<26>;
	.reg .b64 	%rd<27>;

	ld.param.u64 	%rd6, [default_function_kernel_44_param_0];
	ld.param.u64 	%rd4, [default_function_kernel_44_param_1];
	ld.param.u64 	%rd5, [default_function_kernel_44_param_2];
	cvta.to.global.u64 	%rd7, %rd6;
	mov.u32 	%r1, %ctaid.x;
	shl.b32 	%r13, %r1, 1;
	mov.u32 	%r2, %tid.x;
	shr.u32 	%r14, %r2, 9;
	or.b32  	%r3, %r13, %r14;
	setp.gt.u32 	%p1, %r3, 24;
	shl.b32 	%r15, %r1, 10;
	or.b32  	%r4, %r15, %r2;
	mul.wide.u32 	%rd8, %r4, 4;
	add.s64 	%rd1, %rd7, %rd8;
	@%p1 bra 	$L__BB37_2;
	mov.b32 	%r16, 0;
	st.global.u32 	[%rd1], %r16;
$L__BB37_2:
	cvta.to.global.u64 	%rd2, %rd4;
	mad.lo.s32 	%r18, %r1, -1000, %r4;
	shl.b32 	%r19, %r1, 8;
	shr.u32 	%r20, %r2, 2;
	or.b32  	%r21, %r19, %r20;
	mul.hi.u32 	%r22, %r21, 1374389535;
	shl.b32 	%r23, %r22, 3;
	and.b32  	%r37, %r23, -64;
	mad.lo.s32 	%r24, %r1, 24, %r2;
	mul.hi.u32 	%r25, %r18, 1374389535;
	shr.u32 	%r26, %r25, 5;
	mul.lo.s32 	%r27, %r26, 100;
	sub.s32 	%r28, %r24, %r27;
	add.s32 	%r36, %r28, 400;
	cvta.to.global.u64 	%rd3, %rd5;
	mov.b32 	%r38, 400;
$L__BB37_3:
	setp.gt.u32 	%p2, %r3, 24;
	@%p2 bra 	$L__BB37_5;
	ld.global.f32 	%f1, [%rd1];
	add.s32 	%r29, %r36, -400;
	mul.wide.u32 	%rd9, %r29, 4;
	add.s64 	%rd10, %rd2, %rd9;
	ld.global.nc.f32 	%f2, [%rd10];
	mul.wide.u32 	%rd11, %r37, 4;
	add.s64 	%rd12, %rd3, %rd11;
	ld.global.nc.f32 	%f3, [%rd12];
	fma.rn.f32 	%f4, %f2, %f3, %f1;
	add.s32 	%r30, %r36, -300;
	mul.wide.u32 	%rd13, %r30, 4;
	add.s64 	%rd14, %rd2, %rd13;
	ld.global.nc.f32 	%f5, [%rd14];
	ld.global.nc.f32 	%f6, [%rd12+4];
	fma.rn.f32 	%f7, %f5, %f6, %f4;
	add.s32 	%r31, %r36, -200;
	mul.wide.u32 	%rd15, %r31, 4;
	add.s64 	%rd16, %rd2, %rd15;
	ld.global.nc.f32 	%f8, [%rd16];
	ld.global.nc.f32 	%f9, [%rd12+8];
	fma.rn.f32 	%f10, %f8, %f9, %f7;
	add.s32 	%r32, %r36, -100;
	mul.wide.u32 	%rd17, %r32, 4;
	add.s64 	%rd18, %rd2, %rd17;
	ld.global.nc.f32 	%f11, [%rd18];
	ld.global.nc.f32 	%f12, [%rd12+12];
	fma.rn.f32 	%f13, %f11, %f12, %f10;
	add.s32 	%r33, %r36, 300;
	mul.wide.u32 	%rd19, %r36, 4;
	add.s64 	%rd20, %rd2, %rd19;
	ld.global.nc.f32 	%f14, [%rd20];
	ld.global.nc.f32 	%f15, [%rd12+16];
	fma.rn.f32 	%f16, %f14, %f15, %f13;
	add.s32 	%r34, %r36, 100;
	mul.wide.u32 	%rd21, %r34, 4;
	add.s64 	%rd22, %rd2, %rd21;
	ld.global.nc.f32 	%f17, [%rd22];
	ld.global.nc.f32 	%f18, [%rd12+20];
	fma.rn.f32 	%f19, %f17, %f18, %f16;
	add.s32 	%r35, %r36, 200;
	mul.wide.u32 	%rd23, %r35, 4;
	add.s64 	%rd24, %rd2, %rd23;
	ld.global.nc.f32 	%f20, [%rd24];
	ld.global.nc.f32 	%f21, [%rd12+24];
	fma.rn.f32 	%f22, %f20, %f21, %f19;
	mul.wide.u32 	%rd25, %r33, 4;
	add.s64 	%rd26, %rd2, %rd25;
	ld.global.nc.f32 	%f23, [%rd26];
	ld.global.nc.f32 	%f24, [%rd12+28];
	fma.rn.f32 	%f25, %f23, %f24, %f22;
	st.global.f32 	[%rd1], %f25;
$L__BB37_5:
	add.s32 	%r38, %r38, 800;
	add.s32 	%r37, %r37, 8;
	add.s32 	%r36, %r36, 800;
	setp.ne.s32 	%p3, %r38, 13200;
	@%p3 bra 	$L__BB37_3;
	ret;

}
	// .globl	default_function_kernel_29
.visible .entry default_function_kernel_29(
	.param .u64 .ptr .align 1 default_function_kernel_29_param_0
)
.maxntid 1024
{
	.reg .pred 	%p<2>;
	.reg .b32 	%r<8>;
	.reg .b32 	%f<8>;
	.reg .b64 	%rd<5>;

	ld.param.u64 	%rd1, [default_function_kernel_29_param_0];
	mov.u32 	%r1, %ctaid.x;
	shl.b32 	%r3, %r1, 1;
	mov.u32 	%r2, %tid.x;
	shr.u32 	%r4, %r2, 9;
	or.b32  	%r5, %r3, %r4;
	setp.gt.u32 	%p1, %r5, 24;
	@%p1 bra 	$L__BB38_2;
	cvta.to.global.u64 	%rd2, %rd1;
	shl.b32 	%r6, %r1, 10;
	or.b32  	%r7, %r6, %r2;
	mul.wide.u32 	%rd3, %r7, 4;
	add.s64 	%rd4, %rd2, %rd3;
	ld.global.f32 	%f1, [%rd4];
	mov.f32 	%f2, 0f00000000;
	sub.f32 	%f3, %f2, %f1;
	mul.f32 	%f4, %f3, 0f3FB8AA3B;
	ex2.approx.f32 	%f5, %f4;
	add.f32 	%f6, %f5, 0f3F800000;
	rcp.rn.f32 	%f7, %f6;
	st.global.f32 	[%rd4], %f7;
$L__BB38_2:
	ret;

}
	// .globl	default_function_kernel_31
.visible .entry default_function_kernel_31(
	.param .u64 .ptr .align 1 default_function_kernel_31_param_0,
	.param .u64 .ptr .align 1 default_function_kernel_31_param_1
)
.maxntid 1024
{
	.reg .pred 	%p<2>;
	.reg .b32 	%r<8>;
	.reg .b32 	%f<2>;
	.reg .b64 	%rd<8>;

	ld.param.u64 	%rd1, [default_function_kernel_31_param_0];
	ld.param.u64 	%rd2, [default_function_kernel_31_param_1];
	mov.u32 	%r1, %ctaid.x;
	shl.b32 	%r3, %r1, 1;
	mov.u32 	%r2, %tid.x;
	shr.u32 	%r4, %r2, 9;
	or.b32  	%r5, %r3, %r4;
	setp.gt.u32 	%p1, %r5, 24;
	@%p1 bra 	$L__BB39_2;
	cvta.to.global.u64 	%rd3, %rd2;
	cvta.to.global.u64 	%rd4, %rd1;
	shl.b32 	%r6, %r1, 10;
	or.b32  	%r7, %r6, %r2;
	mul.wide.u32 	%rd5, %r7, 4;
	add.s64 	%rd6, %rd3, %rd5;
	ld.global.nc.f32 	%f1, [%rd6];
	add.s64 	%rd7, %rd4, %rd5;
	st.global.f32 	[%rd7], %f1;
$L__BB39_2:
	ret;

}
	// .globl	default_function_kernel_37
.visible .entry default_function_kernel_37(
	.param .u64 .ptr .align 1 default_function_kernel_37_param_0
)
.maxntid 1024
{
	.reg .pred 	%p<4>;
	.reg .b32 	%r<8>;
	.reg .b32 	%f<17>;
	.reg .b64 	%rd<5>;

	ld.param.u64 	%rd1, [default_function_kernel_37_param_0];
	mov.u32 	%r1, %ctaid.x;
	shl.b32 	%r3, %r1, 1;
	mov.u32 	%r2, %tid.x;
	shr.u32 	%r4, %r2, 9;
	or.b32  	%r5, %r3, %r4;
	setp.gt.u32 	%p1, %r5, 24;
	@%p1 bra 	$L__BB40_2;
	cvta.to.global.u64 	%rd2, %rd1;
	shl.b32 	%r6, %r1, 10;
	or.b32  	%r7, %r6, %r2;
	mul.wide.u32 	%rd3, %r7, 4;
	add.s64 	%rd4, %rd2, %rd3;
	ld.global.f32 	%f1, [%rd4];
	abs.f32 	%f2, %f1;
	mul.f32 	%f3, %f2, 0f4038AA3B;
	ex2.approx.ftz.f32 	%f4, %f3;
	add.f32 	%f5, %f4, 0f3F800000;
	rcp.approx.ftz.f32 	%f6, %f5;
	fma.rn.f32 	%f7, %f6, 0fC0000000, 0f3F800000;
	setp.ge.f32 	%p2, %f2, 0f41102CB4;
	selp.f32 	%f8, 0f3F800000, %f7, %p2;
	copysign.f32 	%f9, %f1, %f8;
	mul.f32 	%f10, %f1, %f1;
	fma.rn.f32 	%f11, %f10, 0f3C80F082, 0fBD563CAE;
	fma.rn.f32 	%f12, %f11, %f10, 0f3E085941;
	fma.rn.f32 	%f13, %f12, %f10, 0fBEAAA9ED;
	fma.rn.f32 	%f14, %f13, %f10, 0f00000000;
	fma.rn.f32 	%f15, %f14, %f1, %f1;
	setp.ge.f32 	%p3, %f2, 0f3F19999A;
	selp.f32 	%f16, %f9, %f15, %p3;
	st.global.f32 	[%rd4], %f16;
$L__BB40_2:
	ret;

}
	// .globl	default_function_kernel_36
.visible .entry default_function_kernel_36(
	.param .u64 .ptr .align 1 default_function_kernel_36_param_0,
	.param .u64 .ptr .align 1 default_function_kernel_36_param_1,
	.param .u64 .ptr .align 1 default_function_kernel_36_param_2
)
.maxntid 1024
{
	.reg .pred 	%p<7>;
	.reg .b32 	%r<39>;
	.reg .b32 	%f<41>;
	.reg .b64 	%rd<25>;

	ld.param.u64 	%rd4, [default_function_kernel_36_param_0];
	ld.param.u64 	%rd5, [default_function_kernel_36_param_1];
	ld.param.u64 	%rd6, [default_function_kernel_36_param_2];
	cvta.to.global.u64 	%rd1, %rd6;
	cvta.to.global.u64 	%rd2, %rd5;
	cvta.to.global.u64 	%rd7, %rd4;
	mov.u32 	%r1, %ctaid.x;
	shl.b32 	%r13, %r1, 1;
	mov.u32 	%r2, %tid.x;
	shr.u32 	%r14, %r2, 9;
	or.b32  	%r3, %r13, %r14;
	setp.gt.u32 	%p1, %r3, 24;
	shl.b32 	%r15, %r1, 10;
	or.b32  	%r4, %r15, %r2;
	mul.wide.u32 	%rd8, %r4, 4;
	add.s64 	%rd3, %rd7, %rd8;
	@%p1 bra 	$L__BB41_2;
	mov.b32 	%r16, 0;
	st.global.u32 	[%rd3], %r16;
$L__BB41_2:
	mad.lo.s32 	%r18, %r1, -1000, %r4;
	shl.b32 	%r19, %r1, 8;
	shr.u32 	%r20, %r2, 2;
	or.b32  	%r21, %r19, %r20;
	mul.hi.u32 	%r22, %r21, 1374389535;
	shr.u32 	%r23, %r22, 3;
	mul.lo.s32 	%r24, %r23, 384;
	mad.lo.s32 	%r25, %r1, 24, %r2;
	mul.hi.u32 	%r26, %r18, 1374389535;
	shr.u32 	%r27, %r26, 5;
	mul.lo.s32 	%r28, %r27, 100;
	sub.s32 	%r29, %r25, %r28;
	add.s32 	%r37, %r29, 232;
	or.b32  	%r36, %r24, 6;
	mov.b32 	%r38, 6;
$L__BB41_3:
	setp.gt.u32 	%p2, %r3, 24;
	@%p2 bra 	$L__BB41_5;
	ld.global.f32 	%f1, [%rd3];
	add.s32 	%r30, %r37, -232;
	mul.wide.u32 	%rd9, %r30, 4;
	add.s64 	%rd10, %rd2, %rd9;
	ld.global.nc.f32 	%f2, [%rd10];
	add.s32 	%r31, %r36, -6;
	mul.wide.u32 	%rd11, %r31, 4;
	add.s64 	%rd12, %rd1, %rd11;
	ld.global.nc.f32 	%f3, [%rd12];
	fma.rn.f32 	%f4, %f2, %f3, %f1;
	ld.global.nc.f32 	%f5, [%rd10+32];
	ld.global.nc.f32 	%f6, [%rd12+4];
	fma.rn.f32 	%f7, %f5, %f6, %f4;
	ld.global.nc.f32 	%f8, [%rd10+64];
	ld.global.nc.f32 	%f9, [%rd12+8];
	fma.rn.f32 	%f10, %f8, %f9, %f7;
	st.global.f32 	[%rd3], %f10;
$L__BB41_5:
	setp.gt.u32 	%p3, %r3, 24;
	@%p3 bra 	$L__BB41_7;
	add.s32 	%r32, %r36, -3;
	add.s32 	%r33, %r37, -116;
	ld.global.f32 	%f11, [%rd3];
	mul.wide.u32 	%rd13, %r33, 4;
	add.s64 	%rd14, %rd2, %rd13;
	ld.global.nc.f32 	%f12, [%rd14];
	mul.wide.u32 	%rd15, %r32, 4;
	add.s64 	%rd16, %rd1, %rd15;
	ld.global.nc.f32 	%f13, [%rd16];
	fma.rn.f32 	%f14, %f12, %f13, %f11;
	ld.global.nc.f32 	%f15, [%rd14+32];
	ld.global.nc.f32 	%f16, [%rd16+4];
	fma.rn.f32 	%f17, %f15, %f16, %f14;
	ld.global.nc.f32 	%f18, [%rd14+64];
	ld.global.nc.f32 	%f19, [%rd16+8];
	fma.rn.f32 	%f20, %f18, %f19, %f17;
	st.global.f32 	[%rd3], %f20;
$L__BB41_7:
	setp.gt.u32 	%p4, %r3, 24;
	@%p4 bra 	$L__BB41_9;
	ld.global.f32 	%f21, [%rd3];
	mul.wide.u32 	%rd17, %r37, 4;
	add.s64 	%rd18, %rd2, %rd17;
	ld.global.nc.f32 	%f22, [%rd18];
	mul.wide.u32 	%rd19, %r36, 4;
	add.s64 	%rd20, %rd1, %rd19;
	ld.global.nc.f32 	%f23, [%rd20];
	fma.rn.f32 	%f24, %f22, %f23, %f21;
	ld.global.nc.f32 	%f25, [%rd18+32];
	ld.global.nc.f32 	%f26, [%rd20+4];
	fma.rn.f32 	%f27, %f25, %f26, %f24;
	ld.global.nc.f32 	%f28, [%rd18+64];
	ld.global.nc.f32 	%f29, [%rd20+8];
	fma.rn.f32 	%f30, %f28, %f29, %f27;
	st.global.f32 	[%rd3], %f30;
$L__BB41_9:
	setp.gt.u32 	%p5, %r3, 24;
	@%p5 bra 	$L__BB41_11;
	add.s32 	%r34, %r36, 3;
	add.s32 	%r35, %r37, 116;
	ld.global.f32 	%f31, [%rd3];
	mul.wide.u32 	%rd21, %r35, 4;
	add.s64 	%rd22, %rd2, %rd21;
	ld.global.nc.f32 	%f32, [%rd22];
	mul.wide.u32 	%rd23, %r34, 4;
	add.s64 	%rd24, %rd1, %rd23;
	ld.global.nc.f32 	%f33, [%rd24];
	fma.rn.f32 	%f34, %f32, %f33, %f31;
	ld.global.nc.f32 	%f35, [%rd22+32];
	ld.global.nc.f32 	%f36, [%rd24+4];
	fma.rn.f32 	%f37, %f35, %f36, %f34;
	ld.global.nc.f32 	%f38, [%rd22+64];
	ld.global.nc.f32 	%f39, [%rd24+8];
	fma.rn.f32 	%f40, %f38, %f39, %f37;
	st.global.f32 	[%rd3], %f40;
$L__BB41_11:
	add.s32 	%r38, %r38, 12;
	add.s32 	%r37, %r37, 464;
	add.s32 	%r36, %r36, 12;
	setp.ne.s32 	%p6, %r38, 390;
	@%p6 bra 	$L__BB41_3;
	ret;

}
	// .globl	default_function_kernel_9
.visible .entry default_function_kernel_9(
	.param .u64 .ptr .align 1 default_function_kernel_9_param_0,
	.param .u64 .ptr .align 1 default_function_kernel_9_param_1
)
.maxntid 1024
{
	.reg .pred 	%p<2>;
	.reg .b32 	%r<8>;
	.reg .b32 	%f<2>;
	.reg .b64 	%rd<8>;

	ld.param.u64 	%rd1, [default_function_kernel_9_param_0];
	ld.param.u64 	%rd2, [default_function_kernel_9_param_1];
	mov.u32 	%r1, %ctaid.x;
	shl.b32 	%r3, %r1, 1;
	mov.u32 	%r2, %tid.x;
	shr.u32 	%r4, %r2, 9;
	or.b32  	%r5, %r3, %r4;
	setp.gt.u32 	%p1, %r5, 24;
	@%p1 bra 	$L__BB42_2;
	cvta.to.global.u64 	%rd3, %rd2;
	cvta.to.global.u64 	%rd4, %rd1;
	shl.b32 	%r6, %r1, 10;
	or.b32  	%r7, %r6, %r2;
	mul.wide.u32 	%rd5, %r7, 4;
	add.s64 	%rd6, %rd3, %rd5;
	ld.global.nc.f32 	%f1, [%rd6];
	add.s64 	%rd7, %rd4, %rd5;
	st.global.f32 	[%rd7], %f1;
$L__BB42_2:
	ret;

}
	// .globl	default_function_kernel_10
.visible .entry default_function_kernel_10(
	.param .u64 .ptr .align 1 default_function_kernel_10_param_0,
	.param .u64 .ptr .align 1 default_function_kernel_10_param_1,
	.param .u64 .ptr .align 1 default_function_kernel_10_param_2
)
.maxntid 1024
{
	.reg .pred 	%p<4>;
	.reg .b32 	%r<33>;
	.reg .b32 	%f<26>;
	.reg .b64 	%rd<27>;

	ld.param.u64 	%rd4, [default_function_kernel_10_param_0];
	ld.param.u64 	%rd6, [default_function_kernel_10_param_1];
	ld.param.u64 	%rd5, [default_function_kernel_10_param_2];
	cvta.to.global.u64 	%rd7, %rd6;
	mov.u32 	%r1, %ctaid.x;
	shl.b32 	%r9, %r1, 1;
	mov.u32 	%r2, %tid.x;
	shr.u32 	%r10, %r2, 9;
	or.b32  	%r3, %r9, %r10;
	setp.gt.u32 	%p1, %r3, 24;
	shl.b32 	%r11, %r1, 10;
	or.b32  	%r4, %r11, %r2;
	mul.wide.u32 	%rd8, %r4, 4;
	add.s64 	%rd1, %rd7, %rd8;
	@%p1 bra 	$L__BB43_2;
	mov.b32 	%r12, 0;
	st.global.u32 	[%rd1], %r12;
$L__BB43_2:
	cvta.to.global.u64 	%rd2, %rd4;
	mad.lo.s32 	%r14, %r1, -1000, %r4;
	mul.hi.u32 	%r15, %r14, 1374389535;
	shr.u32 	%r16, %r15, 5;
	mul.lo.s32 	%r17, %r16, 100;
	sub.s32 	%r5, %r14, %r17;
	shl.b32 	%r18, %r1, 8;
	shr.u32 	%r19, %r2, 2;
	or.b32  	%r20, %r18, %r19;
	mul.hi.u32 	%r21, %r20, 1374389535;
	shl.b32 	%r22, %r21, 4;
	and.b32  	%r6, %r22, -128;
	cvta.to.global.u64 	%rd3, %rd5;
	mov.b32 	%r32, 0;
$L__BB43_3:
	setp.gt.u32 	%p2, %r3, 24;
	@%p2 bra 	$L__BB43_5;
	ld.global.f32 	%f1, [%rd1];
	mad.lo.s32 	%r23, %r32, 100, %r5;
	mul.wide.u32 	%rd9, %r23, 4;
	add.s64 	%rd10, %rd2, %rd9;
	ld.global.nc.f32 	%f2, [%rd10];
	add.s32 	%r24, %r6, %r32;
	mul.wide.u32 	%rd11, %r24, 4;
	add.s64 	%rd12, %rd3, %rd11;
	ld.global.nc.f32 	%f3, [%rd12];
	fma.rn.f32 	%f4, %f2, %f3, %f1;
	add.s32 	%r25, %r23, 100;
	mul.wide.u32 	%rd13, %r25, 4;
	add.s64 	%rd14, %rd2, %rd13;
	ld.global.nc.f32 	%f5, [%rd14];
	ld.global.nc.f32 	%f6, [%rd12+4];
	fma.rn.f32 	%f7, %f5, %f6, %f4;
	add.s32 	%r26, %r23, 200;
	mul.wide.u32 	%rd15, %r26, 4;
	add.s64 	%rd16, %rd2, %rd15;
	ld.global.nc.f32 	%f8, [%rd16];
	ld.global.nc.f32 	%f9, [%rd12+8];
	fma.rn.f32 	%f10, %f8, %f9, %f7;
	add.s32 	%r27, %r23, 300;
	mul.wide.u32 	%rd17, %r27, 4;
	add.s64 	%rd18, %rd2, %rd17;
	ld.global.nc.f32 	%f11, [%rd18];
	ld.global.nc.f32 	%f12, [%rd12+12];
	fma.rn.f32 	%f13, %f11, %f12, %f10;
	add.s32 	%r28, %r23, 400;
	mul.wide.u32 	%rd19, %r28, 4;
	add.s64 	%rd20, %rd2, %rd19;
	ld.global.nc.f32 	%f14, [%rd20];
	ld.global.nc.f32 	%f15, [%rd12+16];
	fma.rn.f32 	%f16, %f14, %f15, %f13;
	add.s32 	%r29, %r23, 500;
	mul.wide.u32 	%rd21, %r29, 4;
	add.s64 	%rd22, %rd2, %rd21;
	ld.global.nc.f32 	%f17, [%rd22];
	ld.global.nc.f32 	%f18, [%rd12+20];
	fma.rn.f32 	%f19, %f17, %f18, %f16;
	add.s32 	%r30, %r23, 600;
	mul.wide.u32 	%rd23, %r30, 4;
	add.s64 	%rd24, %rd2, %rd23;
	ld.global.nc.f32 	%f20, [%rd24];
	ld.global.nc.f32 	%f21, [%rd12+24];
	fma.rn.f32 	%f22, %f20, %f21, %f19;
	add.s32 	%r31, %r23, 700;
	mul.wide.u32 	%rd25, %r31, 4;
	add.s64 	%rd26, %rd2, %rd25;
	ld.global.nc.f32 	%f23, [%rd26];
	ld.global.nc.f32 	%f24, [%rd12+28];
	fma.rn.f32 	%f25, %f23, %f24, %f22;
	st.global.f32 	[%rd1], %f25;
$L__BB43_5:
	add.s32 	%r32, %r32, 8;
	setp.ne.s32 	%p3, %r32, 128;
	@%p3 bra 	$L__BB43_3;
	ret;

}
	// .globl	default_function_kernel_1
.visible .entry default_function_kernel_1(
	.param .u64 .ptr .align 1 default_function_kernel_1_param_0,
	.param .u64 .ptr .align 1 default_function_kernel_1_param_1,
	.param .u64 .ptr .align 1 default_function_kernel_1_param_2
)
.maxntid 1024
{
	.reg .pred 	%p<7>;
	.reg .b32 	%r<39>;
	.reg .b32 	%f<41>;
	.reg .b64 	%rd<25>;

	ld.param.u64 	%rd4, [default_function_kernel_1_param_0];
	ld.param.u64 	%rd5, [default_function_kernel_1_param_1];
	ld.param.u64 	%rd6, [default_function_kernel_1_param_2];
	cvta.to.global.u64 	%rd1, %rd6;
	cvta.to.global.u64 	%rd2, %rd5;
	cvta.to.global.u64 	%rd7, %rd4;
	mov.u32 	%r1, %ctaid.x;
	shl.b32 	%r13, %r1, 1;
	mov.u32 	%r2, %tid.x;
	shr.u32 	%r14, %r2, 9;
	or.b32  	%r3, %r13, %r14;
	setp.gt.u32 	%p1, %r3, 24;
	shl.b32 	%r15, %r1, 10;
	or.b32  	%r4, %r15, %r2;
	mul.wide.u32 	%rd8, %r4, 4;
	add.s64 	%rd3, %rd7, %rd8;
	@%p1 bra 	$L__BB44_2;
	mov.b32 	%r16, 0;
	st.global.u32 	[%rd3], %r16;
$L__BB44_2:
	mad.lo.s32 	%r18, %r1, -1000, %r4;
	shl.b32 	%r19, %r1, 8;
	shr.u32 	%r20, %r2, 2;
	or.b32  	%r21, %r19, %r20;
	mul.hi.u32 	%r22, %r21, 1374389535;
	shr.u32 	%r23, %r22, 3;
	mul.lo.s32 	%r24, %r23, 192;
	mad.lo.s32 	%r25, %r1, 24, %r2;
	mul.hi.u32 	%r26, %r18, 1374389535;
	shr.u32 	%r27, %r26, 5;
	mul.lo.s32 	%r28, %r27, 100;
	sub.s32 	%r29, %r25, %r28;
	add.s32 	%r37, %r29, 204;
	or.b32  	%r36, %r24, 6;
	mov.b32 	%r38, 6;
$L__BB44_3:
	setp.gt.u32 	%p2, %r3, 24;
	@%p2 bra 	$L__BB44_5;
	ld.global.f32 	%f1, [%rd3];
	add.s32 	%r30, %r37, -204;
	mul.wide.u32 	%rd9, %r30, 4;
	add.s64 	%rd10, %rd2, %rd9;
	ld.global.nc.f32 	%f2, [%rd10];
	add.s32 	%r31, %r36, -6;
	mul.wide.u32 	%rd11, %r31, 4;
	add.s64 	%rd12, %rd1, %rd11;
	ld.global.nc.f32 	%f3, [%rd12];
	fma.rn.f32 	%f4, %f2, %f3, %f1;
	ld.global.nc.f32 	%f5, [%rd10+4];
	ld.global.nc.f32 	%f6, [%rd12+4];
	fma.rn.f32 	%f7, %f5, %f6, %f4;
	ld.global.nc.f32 	%f8, [%rd10+8];
	ld.global.nc.f32 	%f9, [%rd12+8];
	fma.rn.f32 	%f10, %f8, %f9, %f7;
	st.global.f32 	[%rd3], %f10;
$L__BB44_5:
	setp.gt.u32 	%p3, %r3, 24;
	@%p3 bra 	$L__BB44_7;
	add.s32 	%r32, %r36, -3;
	add.s32 	%r33, %r37, -102;
	ld.global.f32 	%f11, [%rd3];
	mul.wide.u32 	%rd13, %r33, 4;
	add.s64 	%rd14, %rd2, %rd13;
	ld.global.nc.f32 	%f12, [%rd14];
	mul.wide.u32 	%rd15, %r32, 4;
	add.s64 	%rd16, %rd1, %rd15;
	ld.global.nc.f32 	%f13, [%rd16];
	fma.rn.f32 	%f14, %f12, %f13, %f11;
	ld.global.nc.f32 	%f15, [%rd14+4];
	ld.global.nc.f32 	%f16, [%rd16+4];
	fma.rn.f32 	%f17, %f15, %f16, %f14;
	ld.global.nc.f32 	%f18, [%rd14+8];
	ld.global.nc.f32 	%f19, [%rd16+8];
	fma.rn.f32 	%f20, %f18, %f19, %f17;
	st.global.f32 	[%rd3], %f20;
$L__BB44_7:
	setp.gt.u32 	%p4, %r3, 24;
	@%p4 bra 	$L__BB44_9;
	ld.global.f32 	%f21, [%rd3];
	mul.wide.u32 	%rd17, %r37, 4;
	add.s64 	%rd18, %rd2, %rd17;
	ld.global.nc.f32 	%f22, [%rd18];
	mul.wide.u32 	%rd19, %r36, 4;
	add.s64 	%rd20, %rd1, %rd19;
	ld.global.nc.f32 	%f23, [%rd20];
	fma.rn.f32 	%f24, %f22, %f23, %f21;
	ld.global.nc.f32 	%f25, [%rd18+4];
	ld.global.nc.f32 	%f26, [%rd20+4];
	fma.rn.f32 	%f27, %f25, %f26, %f24;
	ld.global.nc.f32 	%f28, [%rd18+8];
	ld.global.nc.f32 	%f29, [%rd20+8];
	fma.rn.f32 	%f30, %f28, %f29, %f27;
	st.global.f32 	[%rd3], %f30;
$L__BB44_9:
	setp.gt.u32 	%p5, %r3, 24;
	@%p5 bra 	$L__BB44_11;
	add.s32 	%r34, %r36, 3;
	add.s32 	%r35, %r37, 102;
	ld.global.f32 	%f31, [%rd3];
	mul.wide.u32 	%rd21, %r35, 4;
	add.s64 	%rd22, %rd2, %rd21;
	ld.global.nc.f32 	%f32, [%rd22];
	mul.wide.u32 	%rd23, %r34, 4;
	add.s64 	%rd24, %rd1, %rd23;
	ld.global.nc.f32 	%f33, [%rd24];
	fma.rn.f32 	%f34, %f32, %f33, %f31;
	ld.global.nc.f32 	%f35, [%rd22+4];
	ld.global.nc.f32 	%f36, [%rd24+4];
	fma.rn.f32 	%f37, %f35, %f36, %f34;
	ld.global.nc.f32 	%f38, [%rd22+8];
	ld.global.nc.f32 	%f39, [%rd24+8];
	fma.rn.f32 	%f40, %f38, %f39, %f37;
	st.global.f32 	[%rd3], %f40;
$L__BB44_11:
	add.s32 	%r38, %r38, 12;
	add.s32 	%r37, %r37, 408;
	add.s32 	%r36, %r36, 12;
	setp.ne.s32 	%p6, %r38, 198;
	@%p6 bra 	$L__BB44_3;
	ret;

}
	// .globl	default_function_kernel_13
.visible .entry default_function_kernel_13(
	.param .u64 .ptr .align 1 default_function_kernel_13_param_0,
	.param .u64 .ptr .align 1 default_function_kernel_13_param_1
)
.maxntid 1024
{
	.reg .pred 	%p<2>;
	.reg .b32 	%r<21>;
	.reg .b32 	%f<5>;
	.reg .b64 	%rd<9>;

	ld.param.u64 	%rd1, [default_function_kernel_13_param_0];
	ld.param.u64 	%rd2, [default_function_kernel_13_param_1];
	mov.u32 	%r1, %ctaid.x;
	mov.u32 	%r2, %tid.x;
	shr.u32 	%r3, %r2, 2;
	mad.lo.s32 	%r4, %r1, 22, %r3;
	mul.lo.s32 	%r5, %r4, -991146299;
	shf.l.wrap.b32 	%r6, %r5, %r5, 31;
	setp.lt.u32 	%p1, %r6, 165191050;
	mov.f32 	%f4, 0f00000000;
	@%p1 bra 	$L__BB45_2;
	cvta.to.global.u64 	%rd3, %rd1;
	shl.b32 	%r7, %r1, 7;
	shr.u32 	%r8, %r2, 3;
	or.b32  	%r9, %r7, %r8;
	mul.hi.u32 	%r10, %r9, 1321528399;
	shr.u32 	%r11, %r10, 2;
	mad.lo.s32 	%r12, %r1, 88, %r2;
	mul.hi.u32 	%r13, %r12, 1321528399;
	shr.u32 	%r14, %r13, 5;
	mul.lo.s32 	%r15, %r14, 104;
	sub.s32 	%r16, %r12, %r15;
	mad.lo.s32 	%r17, %r11, 100, %r16;
	add.s32 	%r18, %r17, -4;
	mul.wide.s32 	%rd4, %r18, 4;
	add.s64 	%rd5, %rd3, %rd4;
	ld.global.nc.f32 	%f4, [%rd5];
$L__BB45_2:
	cvta.to.global.u64 	%rd6, %rd2;
	shl.b32 	%r19, %r1, 10;
	or.b32  	%r20, %r19, %r2;
	mul.wide.u32 	%rd7, %r20, 4;
	add.s64 	%rd8, %rd6, %rd7;
	st.global.f32 	[%rd8], %f4;
	ret;

}
	// .globl	default_function_kernel_22
.visible .entry default_function_kernel_22(
	.param .u64 .ptr .align 1 default_function_kernel_22_param_0,
	.param .u64 .ptr .align 1 default_function_kernel_22_param_1,
	.param .u64 .ptr .align 1 default_function_kernel_22_param_2
)
.maxntid 1024
{
	.reg .pred 	%p<4>;
	.reg .b32 	%r<39>;
	.reg .b32 	%f<26>;
	.reg .b64 	%rd<27>;

	ld.param.u64 	%rd6, [default_function_kernel_22_param_0];
	ld.param.u64 	%rd4, [default_function_kernel_22_param_1];
	ld.param.u64 	%rd5, [default_function_kernel_22_param_2];
	cvta.to.global.u64 	%rd7, %rd6;
	mov.u32 	%r1, %ctaid.x;
	shl.b32 	%r13, %r1, 1;
	mov.u32 	%r2, %tid.x;
	shr.u32 	%r14, %r2, 9;
	or.b32  	%r3, %r13, %r14;
	setp.gt.u32 	%p1, %r3, 24;
	shl.b32 	%r15, %r1, 10;
	or.b32  	%r4, %r15, %r2;
	mul.wide.u32 	%rd8, %r4, 4;
	add.s64 	%rd1, %rd7, %rd8;
	@%p1 bra 	$L__BB46_2;
	mov.b32 	%r16, 0;
	st.global.u32 	[%rd1], %r16;
$L__BB46_2:
	cvta.to.global.u64 	%rd2, %rd4;
	mad.lo.s32 	%r18, %r1, -1000, %r4;
	shl.b32 	%r19, %r1, 8;
	shr.u32 	%r20, %r2, 2;
	or.b32  	%r21, %r19, %r20;
	mul.hi.u32 	%r22, %r21, 1374389535;
	shl.b32 	%r23, %r22, 3;
	and.b32  	%r37, %r23, -64;
	mad.lo.s32 	%r24, %r1, 24, %r2;
	mul.hi.u32 	%r25, %r18, 1374389535;
	shr.u32 	%r26, %r25, 5;
	mul.lo.s32 	%r27, %r26, 100;
	sub.s32 	%r28, %r24, %r27;
	add.s32 	%r36, %r28, 400;
	cvta.to.global.u64 	%rd3, %rd5;
	mov.b32 	%r38, 400;
$L__BB46_3:
	setp.gt.u32 	%p2, %r3, 24;
	@%p2 bra 	$L__BB46_5;
	ld.global.f32 	%f1, [%rd1];
	add.s32 	%r29, %r36, -400;
	mul.wide.u32 	%rd9, %r29, 4;
	add.s64 	%rd10, %rd2, %rd9;
	ld.global.nc.f32 	%f2, [%rd10];
	mul.wide.u32 	%rd11, %r37, 4;
	add.s64 	%rd12, %rd3, %rd11;
	ld.global.nc.f32 	%f3, [%rd12];
	fma.rn.f32 	%f4, %f2, %f3, %f1;
	add.s32 	%r30, %r36, -300;
	mul.wide.u32 	%rd13, %r30, 4;
	add.s64 	%rd14, %rd2, %rd13;
	ld.global.nc.f32 	%f5, [%rd14];
	ld.global.nc.f32 	%f6, [%rd12+4];
	fma.rn.f32 	%f7, %f5, %f6, %f4;
	add.s32 	%r31, %r36, -200;
	mul.wide.u32 	%rd15, %r31, 4;
	add.s64 	%rd16, %rd2, %rd15;
	ld.global.nc.f32 	%f8, [%rd16];
	ld.global.nc.f32 	%f9, [%rd12+8];
	fma.rn.f32 	%f10, %f8, %f9, %f7;
	add.s32 	%r32, %r36, -100;
	mul.wide.u32 	%rd17, %r32, 4;
	add.s64 	%rd18, %rd2, %rd17;
	ld.global.nc.f32 	%f11, [%rd18];
	ld.global.nc.f32 	%f12, [%rd12+12];
	fma.rn.f32 	%f13, %f11, %f12, %f10;
	add.s32 	%r33, %r36, 300;
	mul.wide.u32 	%rd19, %r36, 4;
	add.s64 	%rd20, %rd2, %rd19;
	ld.global.nc.f32 	%f14, [%rd20];
	ld.global.nc.f32 	%f15, [%rd12+16];
	fma.rn.f32 	%f16, %f14, %f15, %f13;
	add.s32 	%r34, %r36, 100;
	mul.wide.u32 	%rd21, %r34, 4;
	add.s64 	%rd22, %rd2, %rd21;
	ld.global.nc.f32 	%f17, [%rd22];
	ld.global.nc.f32 	%f18, [%rd12+20];
	fma.rn.f32 	%f19, %f17, %f18, %f16;
	add.s32 	%r35, %r36, 200;
	mul.wide.u32 	%rd23, %r35, 4;
	add.s64 	%rd24, %rd2, %rd23;
	ld.global.nc.f32 	%f20, [%rd24];
	ld.global.nc.f32 	%f21, [%rd12+24];
	fma.rn.f32 	%f22, %f20, %f21, %f19;
	mul.wide.u32 	%rd25, %r33, 4;
	add.s64 	%rd26, %rd2, %rd25;
	ld.global.nc.f32 	%f23, [%rd26];
	ld.global.nc.f32 	%f24, [%rd12+28];
	fma.rn.f32 	%f25, %f23, %f24, %f22;
	st.global.f32 	[%rd1], %f25;
$L__BB46_5:
	add.s32 	%r38, %r38, 800;
	add.s32 	%r37, %r37, 8;
	add.s32 	%r36, %r36, 800;
	setp.ne.s32 	%p3, %r38, 13200;
	@%p3 bra 	$L__BB46_3;
	ret;

}


// ===== COMPILED SASS (sm_100) =====

	.target	sm_100

	.elftype	@"ET_EXEC"


//--------------------- .note.nv.tkinfo           --------------------------
	.section	.note.nv.tkinfo,"",@"SHT_NOTE"
	.sectionflags	@"SHF_NOTE_NV_TKINFO"
	.tkinfo
        /*0018*/ 	.word	0x00000002
        /*0030*/ 	.string	""
        /*0030*/ 	.string	"ptxas"
        /*0030*/ 	.string	"Cuda compilation tools, release 13.0, V13.0.88"
        /*0030*/ 	.string	"Build cuda_13.0.r13.0/compiler.36424714_0"
        /*0030*/ 	.string	"-arch sm_100 -m 64 "



//--------------------- .note.nv.cuinfo           --------------------------
	.section	.note.nv.cuinfo,"",@"SHT_NOTE"
	.sectionflags	@"SHF_NOTE_NV_CUINFO"
        /*0018*/ 	.short	0x0002
        /*001a*/ 	.short	0x0064
        /*001c*/ 	.short	0x0082
	.zero		2


//--------------------- .nv.info                  --------------------------
	.section	.nv.info,"",@"SHT_CUDA_INFO"
	.align	4


	//----- nvinfo : EIATTR_REGCOUNT
	.align		4
        /*0000*/ 	.byte	0x04, 0x2f
        /*0002*/ 	.short	(.L_1 - .L_0)
	.align		4
.L_0:
        /*0004*/ 	.word	index@(default_function_kernel_18)
        /*0008*/ 	.word	0x0000000f


	//----- nvinfo : EIATTR_FRAME_SIZE
	.align		4
.L_1:
        /*000c*/ 	.byte	0x04, 0x11
        /*000e*/ 	.short	(.L_3 - .L_2)
	.align		4
.L_2:
        /*0010*/ 	.word	index@($__internal_3_$__cuda_sm20_rcp_rn_f32_slowpath)
        /*0014*/ 	.word	0x00000000


	//----- nvinfo : EIATTR_FRAME_SIZE
	.align		4
.L_3:
        /*0018*/ 	.byte	0x04, 0x11
        /*001a*/ 	.short	(.L_5 - .L_4)
	.align		4
.L_4:
        /*001c*/ 	.word	index@(default_function_kernel_18)
        /*0020*/ 	.word	0x00000000


	//----- nvinfo : EIATTR_REGCOUNT
	.align		4
.L_5:
        /*0024*/ 	.byte	0x04, 0x2f
        /*0026*/ 	.short	(.L_7 - .L_6)
	.align		4
.L_6:
        /*0028*/ 	.word	index@(default_function_kernel_42)
        /*002c*/ 	.word	0x0000000a


	//----- nvinfo : EIATTR_FRAME_SIZE
	.align		4
.L_7:
        /*0030*/ 	.byte	0x04, 0x11
        /*0032*/ 	.short	(.L_9 - .L_8)
	.align		4
.L_8:
        /*0034*/ 	.word	index@(default_function_kernel_42)
        /*0038*/ 	.word	0x00000000


	//----- nvinfo : EIATTR_REGCOUNT
	.align		4
.L_9:
        /*003c*/ 	.byte	0x04, 0x2f
        /*003e*/ 	.short	(.L_11 - .L_10)
	.align		4
.L_10:
        /*0040*/ 	.word	index@(default_function_kernel_39)
        /*0044*/ 	.word	0x00000018


	//----- nvinfo : EIATTR_FRAME_SIZE
	.align		4
.L_11:
        /*0048*/ 	.byte	0x04, 0x11
        /*004a*/ 	.short	(.L_13 - .L_12)
	.align		4
.L_12:
        /*004c*/ 	.word	index@(default_function_kernel_39)
        /*0050*/ 	.word	0x00000000


	//----- nvinfo : EIATTR_REGCOUNT
	.align		4
.L_13:
        /*0054*/ 	.byte	0x04, 0x2f
        /*0056*/ 	.short	(.L_15 - .L_14)
	.align		4
.L_14:
        /*0058*/ 	.word	index@(default_function_kernel_3)
        /*005c*/ 	.word	0x00000018


	//----- nvinfo : EIATTR_FRAME_SIZE
	.align		4
.L_15:
        /*0060*/ 	.byte	0x04, 0x11
        /*0062*/ 	.short	(.L_17 - .L_16)
	.align		4
.L_16:
        /*0064*/ 	.word	index@(default_function_kernel_3)
        /*0068*/ 	.word	0x00000000


	//----- nvinfo : EIATTR_REGCOUNT
	.align		4
.L_17:
        /*006c*/ 	.byte	0x04, 0x2f
        /*006e*/ 	.short	(.L_19 - .L_18)
	.align		4
.L_18:
        /*0070*/ 	.word	index@(default_function_kernel_5)
        /*0074*/ 	.word	0x0000000e


	//----- nvinfo : EIATTR_FRAME_SIZE
	.align		4
.L_19:
        /*0078*/ 	.byte	0x04, 0x11
        /*007a*/ 	.short	(.L_21 - .L_20)
	.align		4
.L_20:
        /*007c*/ 	.word	index@(default_function_kernel_5)
        /*0080*/ 	.word	0x00000000


	//----- nvinfo : EIATTR_REGCOUNT
	.align		4
.L_21:
        /*0084*/ 	.byte	0x04, 0x2f
        /*0086*/ 	.short	(.L_23 - .L_22)
	.align		4
.L_22:
        /*0088*/ 	.word	index@(default_function_kernel_41)
        /*008c*/ 	.word	0x0000000a


	//----- nvinfo : EIATTR_FRAME_SIZE
	.align		4
.L_23:
        /*0090*/ 	.byte	0x04, 0x11
        /*0092*/ 	.short	(.L_25 - .L_24)
	.align		4
.L_24:
        /*0094*/ 	.word	index@(default_function_kernel_41)
        /*0098*/ 	.word	0x00000000


	//----- nvinfo : EIATTR_REGCOUNT
	.align		4
.L_25:
        /*009c*/ 	.byte	0x04, 0x2f
        /*009e*/ 	.short	(.L_27 - .L_26)
	.align		4
.L_26:
        /*00a0*/ 	.word	index@(default_function_kernel_25)
        /*00a4*/ 	.word	0x00000018


	//----- nvinfo : EIATTR_FRAME_SIZE
	.align		4
.L_27:
        /*00a8*/ 	.byte	0x04, 0x11
        /*00aa*/ 	.short	(.L_29 - .L_28)
	.align		4
.L_28:
        /*00ac*/ 	.word	index@(default_function_kernel_25)
        /*00b0*/ 	.word	0x00000000


	//----- nvinfo : EIATTR_REGCOUNT
	.align		4
.L_29:
        /*00b4*/ 	.byte	0x04, 0x2f
        /*00b6*/ 	.short	(.L_31 - .L_30)
	.align		4
.L_30:
        /*00b8*/ 	.word	index@(default_function_kernel_27)
        /*00bc*/ 	.word	0x0000000b


	//----- nvinfo : EIATTR_FRAME_SIZE
	.align		4
.L_31:
        /*00c0*/ 	.byte	0x04, 0x11
        /*00c2*/ 	.short	(.L_33 - .L_32)
	.align		4
.L_32:
        /*00c4*/ 	.word	index@(default_function_kernel_27)
        /*00c8*/ 	.word	0x00000000


	//----- nvinfo : EIATTR_REGCOUNT
	.align		4
.L_33:
        /*00cc*/ 	.byte	0x04, 0x2f
        /*00ce*/ 	.short	(.L_35 - .L_34)
	.align		4
.L_34:
        /*00d0*/ 	.word	index@(default_function_kernel_30)
        /*00d4*/ 	.word	0x0000000a


	//----- nvinfo : EIATTR_FRAME_SIZE
	.align		4
.L_35:
        /*00d8*/ 	.byte	0x04, 0x11
        /*00da*/ 	.short	(.L_37 - .L_36)
	.align		4
.L_36:
        /*00dc*/ 	.word	index@(default_function_kernel_30)
        /*00e0*/ 	.word	0x00000000


	//----- nvinfo : EIATTR_REGCOUNT
	.align		4
.L_37:
        /*00e4*/ 	.byte	0x04, 0x2f
        /*00e6*/ 	.short	(.L_39 - .L_38)
	.align		4
.L_38:
        /*00e8*/ 	.word	index@(default_function_kernel_35)
        /*00ec*/ 	.word	0x0000000b


	//----- nvinfo : EIATTR_FRAME_SIZE
	.align		4
.L_39:
        /*00f0*/ 	.byte	0x04, 0x11
        /*00f2*/ 	.short	(.L_41 - .L_40)
	.align		4
.L_40:
        /*00f4*/ 	.word	index@(default_function_kernel_35)
        /*00f8*/ 	.word	0x00000000


	//----- nvinfo : EIATTR_REGCOUNT
	.align		4
.L_41:
        /*00fc*/ 	.byte	0x04, 0x2f
        /*00fe*/ 	.short	(.L_43 - .L_42)
	.align		4
.L_42:
        /*0100*/ 	.word	index@(default_function_kernel_17)
        /*0104*/ 	.word	0x00000018


	//----- nvinfo : EIATTR_FRAME_SIZE
	.align		4
.L_43:
        /*0108*/ 	.byte	0x04, 0x11
        /*010a*/ 	.short	(.L_45 - .L_44)
	.align		4
.L_44:
        /*010c*/ 	.word	index@(default_function_kernel_17)
        /*0110*/ 	.word	0x00000000


	//----- nvinfo : EIATTR_REGCOUNT
	.align		4
.L_45:
        /*0114*/ 	.byte	0x04, 0x2f
        /*0116*/ 	.short	(.L_47 - .L_46)
	.align		4
.L_46:
        /*0118*/ 	.word	index@(default_function_kernel_19)
        /*011c*/ 	.word	0x0000000a


	//----- nvinfo : EIATTR_FRAME_SIZE
	.align		4
.L_47:
        /*0120*/ 	.byte	0x04, 0x11
        /*0122*/ 	.short	(.L_49 - .L_48)
	.align		4
.L_48:
        /*0124*/ 	.word	index@(default_function_kernel_19)
        /*0128*/ 	.word	0x00000000


	//----- nvinfo : EIATTR_REGCOUNT
	.align		4
.L_49:
        /*012c*/ 	.byte	0x04, 0x2f
        /*012e*/ 	.short	(.L_51 - .L_50)
	.align		4
.L_50:
        /*0130*/ 	.word	index@(default_function_kernel_15)
        /*0134*/ 	.word	0x0000000c


	//----- nvinfo : EIATTR_FRAME_SIZE
	.align		4
.L_51:
        /*0138*/ 	.byte	0x04, 0x11
        /*013a*/ 	.short	(.L_53 - .L_52)
	.align		4
.L_52:
        /*013c*/ 	.word	index@(default_function_kernel_15)
        /*0140*/ 	.word	0x00000000


	//----- nvinfo : EIATTR_REGCOUNT
	.align		4
.L_53:
        /*0144*/ 	.byte	0x04, 0x2f
        /*0146*/ 	.short	(.L_55 - .L_54)
	.align		4
.L_54:
        /*0148*/ 	.word	index@(default_function_kernel_24)
        /*014c*/ 	.word	0x0000000b


	//----- nvinfo : EIATTR_FRAME_SIZE
	.align		4
.L_55:
        /*0150*/ 	.byte	0x04, 0x11
        /*0152*/ 	.short	(.L_57 - .L_56)
	.align		4
.L_56:
        /*0154*/ 	.word	index@(default_function_kernel_24)
        /*0158*/ 	.word	0x00000000


	//----- nvinfo : EIATTR_REGCOUNT
	.align		4
.L_57:
        /*015c*/ 	.byte	0x04, 0x2f
        /*015e*/ 	.short	(.L_59 - .L_58)
	.align		4
.L_58:
        /*0160*/ 	.word	index@(default_function_kernel_28)
        /*0164*/ 	.word	0x00000018


	//----- nvinfo : EIATTR_FRAME_SIZE
	.align		4
.L_59:
        /*0168*/ 	.byte	0x04, 0x11
        /*016a*/ 	.short	(.L_61 - .L_60)
	.align		4
.L_60:
        /*016c*/ 	.word	index@(default_function_kernel_28)
        /*0170*/ 	.word	0x00000000


	//----- nvinfo : EIATTR_REGCOUNT
	.align		4
.L_61:
        /*0174*/ 	.byte	0x04, 0x2f
        /*0176*/ 	.short	(.L_63 - .L_62)
	.align		4
.L_62:
        /*0178*/ 	.word	index@(default_function_kernel_6)
        /*017c*/ 	.word	0x00000018


	//----- nvinfo : EIATTR_FRAME_SIZE
	.align		4
.L_63:
        /*0180*/ 	.byte	0x04, 0x11
        /*0182*/ 	.short	(.L_65 - .L_64)
	.align		4
.L_64:
        /*0184*/ 	.word	index@(default_function_kernel_6)
        /*0188*/ 	.word	0x00000000


	//----- nvinfo : EIATTR_REGCOUNT
	.align		4
.L_65:
        /*018c*/ 	.byte	0x04, 0x2f
        /*018e*/ 	.short	(.L_67 - .L_66)
	.align		4
.L_66:
        /*0190*/ 	.word	index@(default_function_kernel_12)
        /*0194*/ 	.word	0x0000000a


	//----- nvinfo : EIATTR_FRAME_SIZE
	.align		4
.L_67:
        /*0198*/ 	.byte	0x04, 0x11
        /*019a*/ 	.short	(.L_69 - .L_68)
	.align		4
.L_68:
        /*019c*/ 	.word	index@(default_function_kernel_12)
        /*01a0*/ 	.word	0x00000000


	//----- nvinfo : EIATTR_REGCOUNT
	.align		4
.L_69:
        /*01a4*/ 	.byte	0x04, 0x2f
        /*01a6*/ 	.short	(.L_71 - .L_70)
	.align		4
.L_70:
        /*01a8*/ 	.word	index@(default_function_kernel_23)
        /*01ac*/ 	.word	0x0000000a


	//----- nvinfo : EIATTR_FRAME_SIZE
	.align		4
.L_71:
        /*01b0*/ 	.byte	0x04, 0x11
        /*01b2*/ 	.short	(.L_73 - .L_72)
	.align		4
.L_72:
        /*01b4*/ 	.word	index@(default_function_kernel_23)
        /*01b8*/ 	.word	0x00000000


	//----- nvinfo : EIATTR_REGCOUNT
	.align		4
.L_73:
        /*01bc*/ 	.byte	0x04, 0x2f
        /*01be*/ 	.short	(.L_75 - .L_74)
	.align		4
.L_74:
        /*01c0*/ 	.word	index@(default_function_kernel_40)
        /*01c4*/ 	.word	0x0000000f


	//----- nvinfo : EIATTR_FRAME_SIZE
	.align		4
.L_75:
        /*01c8*/ 	.byte	0x04, 0x11
        /*01ca*/ 	.short	(.L_77 - .L_76)
	.align		4
.L_76:
        /*01cc*/ 	.word	index@($__internal_2_$__cuda_sm20_rcp_rn_f32_slowpath)
        /*01d0*/ 	.word	0x00000000


	//----- nvinfo : EIATTR_FRAME_SIZE
	.align		4
.L_77:
        /*01d4*/ 	.byte	0x04, 0x11
        /*01d6*/ 	.short	(.L_79 - .L_78)
	.align		4
.L_78:
        /*01d8*/ 	.word	index@(default_function_kernel_40)
        /*01dc*/ 	.word	0x00000000


	//----- nvinfo : EIATTR_REGCOUNT
	.align		4
.L_79:
        /*01e0*/ 	.byte	0x04, 0x2f
        /*01e2*/ 	.short	(.L_81 - .L_80)
	.align		4
.L_80:
        /*01e4*/ 	.word	index@(default_function_kernel_2)
        /*01e8*/ 	.word	0x0000000e


	//----- nvinfo : EIATTR_FRAME_SIZE
	.align		4
.L_81:
        /*01ec*/ 	.byte	0x04, 0x11
        /*01ee*/ 	.short	(.L_83 - .L_82)
	.align		4
.L_82:
        /*01f0*/ 	.word	index@(default_function_kernel_2)
        /*01f4*/ 	.word	0x00000000


	//----- nvinfo : EIATTR_REGCOUNT
	.align		4
.L_83:
        /*01f8*/ 	.byte	0x04, 0x2f
        /*01fa*/ 	.short	(.L_85 - .L_84)
	.align		4
.L_84:
        /*01fc*/ 	.word	index@(default_function_kernel_26)
        /*0200*/ 	.word	0x0000000c


	//----- nvinfo : EIATTR_FRAME_SIZE
	.align		4
.L_85:
        /*0204*/ 	.byte	0x04, 0x11
        /*0206*/ 	.short	(.L_87 - .L_86)
	.align		4
.L_86:
        /*0208*/ 	.word	index@(default_function_kernel_26)
        /*020c*/ 	.word	0x00000000


	//----- nvinfo : EIATTR_REGCOUNT
	.align		4
.L_87:
        /*0210*/ 	.byte	0x04, 0x2f
        /*0212*/ 	.short	(.L_89 - .L_88)
	.align		4
.L_88:
        /*0214*/ 	.word	index@(default_function_kernel_11)
        /*0218*/ 	.word	0x00000020


	//----- nvinfo : EIATTR_FRAME_SIZE
	.align		4
.L_89:
        /*021c*/ 	.byte	0x04, 0x11
        /*021e*/ 	.short	(.L_91 - .L_90)
	.align		4
.L_90:
        /*0220*/ 	.word	index@(default_function_kernel_11)
        /*0224*/ 	.word	0x00000000


	//----- nvinfo : EIATTR_REGCOUNT
	.align		4
.L_91:
        /*0228*/ 	.byte	0x04, 0x2f
        /*022a*/ 	.short	(.L_93 - .L_92)
	.align		4
.L_92:
        /*022c*/ 	.word	index@(default_function_kernel_7)
        /*0230*/ 	.word	0x0000000f


	//----- nvinfo : EIATTR_FRAME_SIZE
	.align		4
.L_93:
        /*0234*/ 	.byte	0x04, 0x11
        /*0236*/ 	.short	(.L_95 - .L_94)
	.align		4
.L_94:
        /*0238*/ 	.word	index@($__internal_1_$__cuda_sm20_rcp_rn_f32_slowpath)
        /*023c*/ 	.word	0x00000000


	//----- nvinfo : EIATTR_FRAME_SIZE
	.align		4
.L_95:
        /*0240*/ 	.byte	0x04, 0x11
        /*0242*/ 	.short	(.L_97 - .L_96)
	.align		4
.L_96:
        /*0244*/ 	.word	index@(default_function_kernel_7)
        /*0248*/ 	.word	0x00000000


	//----- nvinfo : EIATTR_REGCOUNT
	.align		4
.L_97:
        /*024c*/ 	.byte	0x04, 0x2f
        /*024e*/ 	.short	(.L_99 - .L_98)
	.align		4
.L_98:
        /*0250*/ 	.word	index@(default_function_kernel_21)
        /*0254*/ 	.word	0x00000020


	//----- nvinfo : EIATTR_FRAME_SIZE
	.align		4
.L_99:
        /*0258*/ 	.byte	0x04, 0x11
        /*025a*/ 	.short	(.L_101 - .L_100)
	.align		4
.L_100:
        /*025c*/ 	.word	index@(default_function_kernel_21)
        /*0260*/ 	.word	0x00000000


	//----- nvinfo : EIATTR_REGCOUNT
	.align		4
.L_101:
        /*0264*/ 	.byte	0x04, 0x2f
        /*0266*/ 	.short	(.L_103 - .L_102)
	.align		4
.L_102:
        /*0268*/ 	.word	index@(default_function_kernel_34)
        /*026c*/ 	.word	0x0000000a


	//----- nvinfo : EIATTR_FRAME_SIZE
	.align		4
.L_103:
        /*0270*/ 	.byte	0x04, 0x11
        /*0272*/ 	.short	(.L_105 - .L_104)
	.align		4
.L_104:
        /*0274*/ 	.word	index@(default_function_kernel_34)
        /*0278*/ 	.word	0x00000000


	//----- nvinfo : EIATTR_REGCOUNT
	.align		4
.L_105:
        /*027c*/ 	.byte	0x04, 0x2f
        /*027e*/ 	.short	(.L_107 - .L_106)
	.align		4
.L_106:
        /*0280*/ 	.word	index@(default_function_kernel_46)
        /*0284*/ 	.word	0x0000000e


	//----- nvinfo : EIATTR_FRAME_SIZE
	.align		4
.L_107:
        /*0288*/ 	.byte	0x04, 0x11
        /*028a*/ 	.short	(.L_109 - .L_108)
	.align		4
.L_108:
        /*028c*/ 	.word	index@(default_function_kernel_46)
        /*0290*/ 	.word	0x00000000


	//----- nvinfo : EIATTR_REGCOUNT
	.align		4
.L_109:
        /*0294*/ 	.byte	0x04, 0x2f
        /*0296*/ 	.short	(.L_111 - .L_110)
	.align		4
.L_110:
        /*0298*/ 	.word	index@(default_function_kernel_4)
        /*029c*/ 	.word	0x0000000c


	//----- nvinfo : EIATTR_FRAME_SIZE
	.align		4
.L_111:
        /*02a0*/ 	.byte	0x04, 0x11
        /*02a2*/ 	.short	(.L_113 - .L_112)
	.align		4
.L_112:
        /*02a4*/ 	.word	index@(default_function_kernel_4)
        /*02a8*/ 	.word	0x00000000


	//----- nvinfo : EIATTR_REGCOUNT
	.align		4
.L_113:
        /*02ac*/ 	.byte	0x04, 0x2f
        /*02ae*/ 	.short	(.L_115 - .L_114)
	.align		4
.L_114:
        /*02b0*/ 	.word	index@(default_function_kernel_33)
        /*02b4*/ 	.word	0x00000020


	//----- nvinfo : EIATTR_FRAME_SIZE
	.align		4
.L_115:
        /*02b8*/ 	.byte	0x04, 0x11
        /*02ba*/ 	.short	(.L_117 - .L_116)
	.align		4
.L_116:
        /*02bc*/ 	.word	index@(default_function_kernel_33)
        /*02c0*/ 	.word	0x00000000


	//----- nvinfo : EIATTR_REGCOUNT
	.align		4
.L_117:
        /*02c4*/ 	.byte	0x04, 0x2f
        /*02c6*/ 	.short	(.L_119 - .L_118)
	.align		4
.L_118:
        /*02c8*/ 	.word	index@(default_function_kernel_14)
        /*02cc*/ 	.word	0x00000018


	//----- nvinfo : EIATTR_FRAME_SIZE
	.align		4
.L_119:
        /*02d0*/ 	.byte	0x04, 0x11
        /*02d2*/ 	.short	(.L_121 - .L_120)
	.align		4
.L_120:
        /*02d4*/ 	.word	index@(default_function_kernel_14)
        /*02d8*/ 	.word	0x00000000


	//----- nvinfo : EIATTR_REGCOUNT
	.align		4
.L_121:
        /*02dc*/ 	.byte	0x04, 0x2f
        /*02de*/ 	.short	(.L_123 - .L_122)
	.align		4
.L_122:
        /*02e0*/ 	.word	index@(default_function_kernel_45)
        /*02e4*/ 	.word	0x0000000a


	//----- nvinfo : EIATTR_FRAME_SIZE
	.align		4
.L_123:
        /*02e8*/ 	.byte	0x04, 0x11
        /*02ea*/ 	.short	(.L_125 - .L_124)
	.align		4
.L_124:
        /*02ec*/ 	.word	index@(default_function_kernel_45)
        /*02f0*/ 	.word	0x00000000


	//----- nvinfo : EIATTR_REGCOUNT
	.align		4
.L_125:
        /*02f4*/ 	.byte	0x04, 0x2f
        /*02f6*/ 	.short	(.L_127 - .L_126)
	.align		4
.L_126:
        /*02f8*/ 	.word	index@(default_function_kernel_16)
        /*02fc*/ 	.word	0x0000000c


	//----- nvinfo : EIATTR_FRAME_SIZE
	.align		4
.L_127:
        /*0300*/ 	.byte	0x04, 0x11
        /*0302*/ 	.short	(.L_129 - .L_128)
	.align		4
.L_128:
        /*0304*/ 	.word	index@(default_function_kernel_16)
        /*0308*/ 	.word	0x00000000


	//----- nvinfo : EIATTR_REGCOUNT
	.align		4
.L_129:
        /*030c*/ 	.byte	0x04, 0x2f
        /*030e*/ 	.short	(.L_131 - .L_130)
	.align		4
.L_130:
        /*0310*/ 	.word	index@(default_function_kernel_8)
        /*0314*/ 	.word	0x0000000a


	//----- nvinfo : EIATTR_FRAME_SIZE
	.align		4
.L_131:
        /*0318*/ 	.byte	0x04, 0x11
        /*031a*/ 	.short	(.L_133 - .L_132)
	.align		4
.L_132:
        /*031c*/ 	.word	index@(default_function_kernel_8)
        /*0320*/ 	.word	0x00000000


	//----- nvinfo : EIATTR_REGCOUNT
	.align		4
.L_133:
        /*0324*/ 	.byte	0x04, 0x2f
        /*0326*/ 	.short	(.L_135 - .L_134)
	.align		4
.L_134:
        /*0328*/ 	.word	index@(default_function_kernel_32)
        /*032c*/ 	.word	0x00000020


	//----- nvinfo : EIATTR_FRAME_SIZE
	.align		4
.L_135:
        /*0330*/ 	.byte	0x04, 0x11
        /*0332*/ 	.short	(.L_137 - .L_136)
	.align		4
.L_136:
        /*0334*/ 	.word	index@(default_function_kernel_32)
        /*0338*/ 	.word	0x00000000


	//----- nvinfo : EIATTR_REGCOUNT
	.align		4
.L_137:
        /*033c*/ 	.byte	0x04, 0x2f
        /*033e*/ 	.short	(.L_139 - .L_138)
	.align		4
.L_138:
        /*0340*/ 	.word	index@(default_function_kernel_43)
        /*0344*/ 	.word	0x00000020


	//----- nvinfo : EIATTR_FRAME_SIZE
	.align		4
.L_139:
        /*0348*/ 	.byte	0x04, 0x11
        /*034a*/ 	.short	(.L_141 - .L_140)
	.align		4
.L_140:
        /*034c*/ 	.word	index@(default_function_kernel_43)
        /*0350*/ 	.word	0x00000000


	//----- nvinfo : EIATTR_REGCOUNT
	.align		4
.L_141:
        /*0354*/ 	.byte	0x04, 0x2f
        /*0356*/ 	.short	(.L_143 - .L_142)
	.align		4
.L_142:
        /*0358*/ 	.word	index@(default_function_kernel_20)
        /*035c*/ 	.word	0x0000000a


	//----- nvinfo : EIATTR_FRAME_SIZE
	.align		4
.L_143:
        /*0360*/ 	.byte	0x04, 0x11
        /*0362*/ 	.short	(.L_145 - .L_144)
	.align		4
.L_144:
        /*0364*/ 	.word	index@(default_function_kernel_20)
        /*0368*/ 	.word	0x00000000


	//----- nvinfo : EIATTR_REGCOUNT
	.align		4
.L_145:
        /*036c*/ 	.byte	0x04, 0x2f
        /*036e*/ 	.short	(.L_147 - .L_146)
	.align		4
.L_146:
        /*0370*/ 	.word	index@(default_function_kernel)
        /*0374*/ 	.word	0x0000000c


	//----- nvinfo : EIATTR_FRAME_SIZE
	.align		4
.L_147:
        /*0378*/ 	.byte	0x04, 0x11
        /*037a*/ 	.short	(.L_149 - .L_148)
	.align		4
.L_148:
        /*037c*/ 	.word	index@(default_function_kernel)
        /*0380*/ 	.word	0x00000000


	//----- nvinfo : EIATTR_REGCOUNT
	.align		4
.L_149:
        /*0384*/ 	.byte	0x04, 0x2f
        /*0386*/ 	.short	(.L_151 - .L_150)
	.align		4
.L_150:
        /*0388*/ 	.word	index@(default_function_kernel_38)
        /*038c*/ 	.word	0x0000000b


	//----- nvinfo : EIATTR_FRAME_SIZE
	.align		4
.L_151:
        /*0390*/ 	.byte	0x04, 0x11
        /*0392*/ 	.short	(.L_153 - .L_152)
	.align		4
.L_152:
        /*0394*/ 	.word	index@(default_function_kernel_38)
        /*0398*/ 	.word	0x00000000


	//----- nvinfo : EIATTR_REGCOUNT
	.align		4
.L_153:
        /*039c*/ 	.byte	0x04, 0x2f
        /*039e*/ 	.short	(.L_155 - .L_154)
	.align		4
.L_154:
        /*03a0*/ 	.word	index@(default_function_kernel_44)
        /*03a4*/ 	.word	0x00000020


	//----- nvinfo : EIATTR_FRAME_SIZE
	.align		4
.L_155:
        /*03a8*/ 	.byte	0x04, 0x11
        /*03aa*/ 	.short	(.L_157 - .L_156)
	.align		4
.L_156:
        /*03ac*/ 	.word	index@(default_function_kernel_44)
        /*03b0*/ 	.word	0x00000000


	//----- nvinfo : EIATTR_REGCOUNT
	.align		4
.L_157:
        /*03b4*/ 	.byte	0x04, 0x2f
        /*03b6*/ 	.short	(.L_159 - .L_158)
	.align		4
.L_158:
        /*03b8*/ 	.word	index@(default_function_kernel_29)
        /*03bc*/ 	.word	0x0000000f


	//----- nvinfo : EIATTR_FRAME_SIZE
	.align		4
.L_159:
        /*03c0*/ 	.byte	0x04, 0x11
        /*03c2*/ 	.short	(.L_161 - .L_160)
	.align		4
.L_160:
        /*03c4*/ 	.word	index@($__internal_0_$__cuda_sm20_rcp_rn_f32_slowpath)
        /*03c8*/ 	.word	0x00000000


	//----- nvinfo : EIATTR_FRAME_SIZE
	.align		4
.L_161:
        /*03cc*/ 	.byte	0x04, 0x11
        /*03ce*/ 	.short	(.L_163 - .L_162)
	.align		4
.L_162:
        /*03d0*/ 	.word	index@(default_function_kernel_29)
        /*03d4*/ 	.word	0x00000000


	//----- nvinfo : EIATTR_REGCOUNT
	.align		4
.L_163:
        /*03d8*/ 	.byte	0x04, 0x2f
        /*03da*/ 	.short	(.L_165 - .L_164)
	.align		4
.L_164:
        /*03dc*/ 	.word	index@(default_function_kernel_31)
        /*03e0*/ 	.word	0x0000000a


	//----- nvinfo : EIATTR_FRAME_SIZE
	.align		4
.L_165:
        /*03e4*/ 	.byte	0x04, 0x11
        /*03e6*/ 	.short	(.L_167 - .L_166)
	.align		4
.L_166:
        /*03e8*/ 	.word	index@(default_function_kernel_31)
        /*03ec*/ 	.word	0x00000000


	//----- nvinfo : EIATTR_REGCOUNT
	.align		4
.L_167:
        /*03f0*/ 	.byte	0x04, 0x2f
        /*03f2*/ 	.short	(.L_169 - .L_168)
	.align		4
.L_168:
        /*03f4*/ 	.word	index@(default_function_kernel_37)
        /*03f8*/ 	.word	0x0000000c


	//----- nvinfo : EIATTR_FRAME_SIZE
	.align		4
.L_169:
        /*03fc*/ 	.byte	0x04, 0x11
        /*03fe*/ 	.short	(.L_171 - .L_170)
	.align		4
.L_170:
        /*0400*/ 	.word	index@(default_function_kernel_37)
        /*0404*/ 	.word	0x00000000


	//----- nvinfo : EIATTR_REGCOUNT
	.align		4
.L_171:
        /*0408*/ 	.byte	0x04, 0x2f
        /*040a*/ 	.short	(.L_173 - .L_172)
	.align		4
.L_172:
        /*040c*/ 	.word	index@(default_function_kernel_36)
        /*0410*/ 	.word	0x00000018


	//----- nvinfo : EIATTR_FRAME_SIZE
	.align		4
.L_173:
        /*0414*/ 	.byte	0x04, 0x11
        /*0416*/ 	.short	(.L_175 - .L_174)
	.align		4
.L_174:
        /*0418*/ 	.word	index@(default_function_kernel_36)
        /*041c*/ 	.word	0x00000000


	//----- nvinfo : EIATTR_REGCOUNT
	.align		4
.L_175:
        /*0420*/ 	.byte	0x04, 0x2f
        /*0422*/ 	.short	(.L_177 - .L_176)
	.align		4
.L_176:
        /*0424*/ 	.word	index@(default_function_kernel_9)
        /*0428*/ 	.word	0x0000000a


	//----- nvinfo : EIATTR_FRAME_SIZE
	.align		4
.L_177:
        /*042c*/ 	.byte	0x04, 0x11
        /*042e*/ 	.short	(.L_179 - .L_178)
	.align		4
.L_178:
        /*0430*/ 	.word	index@(default_function_kernel_9)
        /*0434*/ 	.word	0x00000000


	//----- nvinfo : EIATTR_REGCOUNT
	.align		4
.L_179:
        /*0438*/ 	.byte	0x04, 0x2f
        /*043a*/ 	.short	(.L_181 - .L_180)
	.align		4
.L_180:
        /*043c*/ 	.word	index@(default_function_kernel_10)
        /*0440*/ 	.word	0x00000020


	//----- nvinfo : EIATTR_FRAME_SIZE
	.align		4
.L_181:
        /*0444*/ 	.byte	0x04, 0x11
        /*0446*/ 	.short	(.L_183 - .L_182)
	.align		4
.L_182:
        /*0448*/ 	.word	index@(default_function_kernel_10)
        /*044c*/ 	.word	0x00000000


	//----- nvinfo : EIATTR_REGCOUNT
	.align		4
.L_183:
        /*0450*/ 	.byte	0x04, 0x2f
        /*0452*/ 	.short	(.L_185 - .L_184)
	.align		4
.L_184:
        /*0454*/ 	.word	index@(default_function_kernel_1)
        /*0458*/ 	.word	0x00000018


	//----- nvinfo : EIATTR_FRAME_SIZE
	.align		4
.L_185:
        /*045c*/ 	.byte	0x04, 0x11
        /*045e*/ 	.short	(.L_187 - .L_186)
	.align		4
.L_186:
        /*0460*/ 	.word	index@(default_function_kernel_1)
        /*0464*/ 	.word	0x00000000


	//----- nvinfo : EIATTR_REGCOUNT
	.align		4
.L_187:
        /*0468*/ 	.byte	0x04, 0x2f
        /*046a*/ 	.short	(.L_189 - .L_188)
	.align		4
.L_188:
        /*046c*/ 	.word	index@(default_function_kernel_13)
        /*0470*/ 	.word	0x0000000c


	//----- nvinfo : EIATTR_FRAME_SIZE
	.align		4
.L_189:
        /*0474*/ 	.byte	0x04, 0x11
        /*0476*/ 	.short	(.L_191 - .L_190)
	.align		4
.L_190:
        /*0478*/ 	.word	index@(default_function_kernel_13)
        /*047c*/ 	.word	0x00000000


	//----- nvinfo : EIATTR_REGCOUNT
	.align		4
.L_191:
        /*0480*/ 	.byte	0x04, 0x2f
        /*0482*/ 	.short	(.L_193 - .L_192)
	.align		4
.L_192:
        /*0484*/ 	.word	index@(default_function_kernel_22)
        /*0488*/ 	.word	0x00000020


	//----- nvinfo : EIATTR_FRAME_SIZE
	.align		4
.L_193:
        /*048c*/ 	.byte	0x04, 0x11
        /*048e*/ 	.short	(.L_195 - .L_194)
	.align		4
.L_194:
        /*0490*/ 	.word	index@(default_function_kernel_22)
        /*0494*/ 	.word	0x00000000


	//----- nvinfo : EIATTR_MIN_STACK_SIZE
	.align		4
.L_195:
        /*0498*/ 	.byte	0x04, 0x12
        /*049a*/ 	.short	(.L_197 - .L_196)
	.align		4
.L_196:
        /*049c*/ 	.word	index@(default_function_kernel_22)
        /*04a0*/ 	.word	0x00000000


	//----- nvinfo : EIATTR_MIN_STACK_SIZE
	.align		4
.L_197:
        /*04a4*/ 	.byte	0x04, 0x12
        /*04a6*/ 	.short	(.L_199 - .L_198)
	.align		4
.L_198:
        /*04a8*/ 	.word	index@(default_function_kernel_13)
        /*04ac*/ 	.word	0x00000000


	//----- nvinfo : EIATTR_MIN_STACK_SIZE
	.align		4
.L_199:
        /*04b0*/ 	.byte	0x04, 0x12
        /*04b2*/ 	.short	(.L_201 - .L_200)
	.align		4
.L_200:
        /*04b4*/ 	.word	index@(default_function_kernel_1)
        /*04b8*/ 	.word	0x00000000


	//----- nvinfo : EIATTR_MIN_STACK_SIZE
	.align		4
.L_201:
        /*04bc*/ 	.byte	0x04, 0x12
        /*04be*/ 	.short	(.L_203 - .L_202)
	.align		4
.L_202:
        /*04c0*/ 	.word	index@(default_function_kernel_10)
        /*04c4*/ 	.word	0x00000000


	//----- nvinfo : EIATTR_MIN_STACK_SIZE
	.align		4
.L_203:
        /*04c8*/ 	.byte	0x04, 0x12
        /*04ca*/ 	.short	(.L_205 - .L_204)
	.align		4
.L_204:
        /*04cc*/ 	.word	index@(default_function_kernel_9)
        /*04d0*/ 	.word	0x00000000


	//----- nvinfo : EIATTR_MIN_STACK_SIZE
	.align		4
.L_205:
        /*04d4*/ 	.byte	0x04, 0x12
        /*04d6*/ 	.short	(.L_207 - .L_206)
	.align		4
.L_206:
        /*04d8*/ 	.word	index@(default_function_kernel_36)
        /*04dc*/ 	.word	0x00000000


	//----- nvinfo : EIATTR_MIN_STACK_SIZE
	.align		4
.L_207:
        /*04e0*/ 	.byte	0x04, 0x12
        /*04e2*/ 	.short	(.L_209 - .L_208)
	.align		4
.L_208:
        /*04e4*/ 	.word	index@(default_function_kernel_37)
        /*04e8*/ 	.word	0x00000000


	//----- nvinfo : EIATTR_MIN_STACK_SIZE
	.align		4
.L_209:
        /*04ec*/ 	.byte	0x04, 0x12
        /*04ee*/ 	.short	(.L_211 - .L_210)
	.align		4
.L_210:
        /*04f0*/ 	.word	index@(default_function_kernel_31)
        /*04f4*/ 	.word	0x00000000


	//----- nvinfo : EIATTR_MIN_STACK_SIZE
	.align		4
.L_211:
        /*04f8*/ 	.byte	0x04, 0x12
        /*04fa*/ 	.short	(.L_213 - .L_212)
	.align		4
.L_212:
        /*04fc*/ 	.word	index@(default_function_kernel_29)
        /*0500*/ 	.word	0x00000000


	//----- nvinfo : EIATTR_MIN_STACK_SIZE
	.align		4
.L_213:
        /*0504*/ 	.byte	0x04, 0x12
        /*0506*/ 	.short	(.L_215 - .L_214)
	.align		4
.L_214:
        /*0508*/ 	.word	index@(default_function_kernel_44)
        /*050c*/ 	.word	0x00000000


	//----- nvinfo : EIATTR_MIN_STACK_SIZE
	.align		4
.L_215:
        /*0510*/ 	.byte	0x04, 0x12
        /*0512*/ 	.short	(.L_217 - .L_216)
	.align		4
.L_216:
        /*0514*/ 	.word	index@(default_function_kernel_38)
        /*0518*/ 	.word	0x00000000


	//----- nvinfo : EIATTR_MIN_STACK_SIZE
	.align		4
.L_217:
        /*051c*/ 	.byte	0x04, 0x12
        /*051e*/ 	.short	(.L_219 - .L_218)
	.align		4
.L_218:
        /*0520*/ 	.word	index@(default_function_kernel)
        /*0524*/ 	.word	0x00000000


	//----- nvinfo : EIATTR_MIN_STACK_SIZE
	.align		4
.L_219:
        /*0528*/ 	.byte	0x04, 0x12
        /*052a*/ 	.short	(.L_221 - .L_220)
	.align		4
.L_220:
        /*052c*/ 	.word	index@(default_function_kernel_20)
        /*0530*/ 	.word	0x00000000


	//----- nvinfo : EIATTR_MIN_STACK_SIZE
	.align		4
.L_221:
        /*0534*/ 	.byte	0x04, 0x12
        /*0536*/ 	.short	(.L_223 - .L_222)
	.align		4
.L_222:
        /*0538*/ 	.word	index@(default_function_kernel_43)
        /*053c*/ 	.word	0x00000000


	//----- nvinfo : EIATTR_MIN_STACK_SIZE
	.align		4
.L_223:
        /*0540*/ 	.byte	0x04, 0x12
        /*0542*/ 	.short	(.L_225 - .L_224)
	.align		4
.L_224:
        /*0544*/ 	.word	index@(default_function_kernel_32)
        /*0548*/ 	.word	0x00000000


	//----- nvinfo : EIATTR_MIN_STACK_SIZE
	.align		4
.L_225:
        /*054c*/ 	.byte	0x04, 0x12
        /*054e*/ 	.short	(.L_227 - .L_226)
	.align		4
.L_226:
        /*0550*/ 	.word	index@(default_function_kernel_8)
        /*0554*/ 	.word	0x00000000


	//----- nvinfo : EIATTR_MIN_STACK_SIZE
	.align		4
.L_227:
        /*0558*/ 	.byte	0x04, 0x12
        /*055a*/ 	.short	(.L_229 - .L_228)
	.align		4
.L_228:
        /*055c*/ 	.word	index@(default_function_kernel_16)
        /*0560*/ 	.word	0x00000000


	//----- nvinfo : EIATTR_MIN_STACK_SIZE
	.align		4
.L_229:
        /*0564*/ 	.byte	0x04, 0x12
        /*0566*/ 	.short	(.L_231 - .L_230)
	.align		4
.L_230:
        /*0568*/ 	.word	index@(default_function_kernel_45)
        /*056c*/ 	.word	0x00000000


	//----- nvinfo : EIATTR_MIN_STACK_SIZE
	.align		4
.L_231:
        /*0570*/ 	.byte	0x04, 0x12
        /*0572*/ 	.short	(.L_233 - .L_232)
	.align		4
.L_232:
        /*0574*/ 	.word	index@(default_function_kernel_14)
        /*0578*/ 	.word	0x00000000


	//----- nvinfo : EIATTR_MIN_STACK_SIZE
	.align		4
.L_233:
        /*057c*/ 	.byte	0x04, 0x12
        /*057e*/ 	.short	(.L_235 - .L_234)
	.align		4
.L_234:
        /*0580*/ 	.word	index@(default_function_kernel_33)
        /*0584*/ 	.word	0x00000000


	//----- nvinfo : EIATTR_MIN_STACK_SIZE
	.align		4
.L_235:
        /*0588*/ 	.byte	0x04, 0x12
        /*058a*/ 	.short	(.L_237 - .L_236)
	.align		4
.L_236:
        /*058c*/ 	.word	index@(default_function_kernel_4)
        /*0590*/ 	.word	0x00000000


	//----- nvinfo : EIATTR_MIN_STACK_SIZE
	.align		4
.L_237:
        /*0594*/ 	.byte	0x04, 0x12
        /*0596*/ 	.short	(.L_239 - .L_238)
	.align		4
.L_238:
        /*0598*/ 	.word	index@(default_function_kernel_46)
        /*059c*/ 	.word	0x00000000


	//----- nvinfo : EIATTR_MIN_STACK_SIZE
	.align		4
.L_239:
        /*05a0*/ 	.byte	0x04, 0x12
        /*05a2*/ 	.short	(.L_241 - .L_240)
	.align		4
.L_240:
        /*05a4*/ 	.word	index@(default_function_kernel_34)
        /*05a8*/ 	.word	0x00000000


	//----- nvinfo : EIATTR_MIN_STACK_SIZE
	.align		4
.L_241:
        /*05ac*/ 	.byte	0x04, 0x12
        /*05ae*/ 	.short	(.L_243 - .L_242)
	.align		4
.L_242:
        /*05b0*/ 	.word	index@(default_function_kernel_21)
        /*05b4*/ 	.word	0x00000000


	//----- nvinfo : EIATTR_MIN_STACK_SIZE
	.align		4
.L_243:
        /*05b8*/ 	.byte	0x04, 0x12
        /*05ba*/ 	.short	(.L_245 - .L_244)
	.align		4
.L_244:
        /*05bc*/ 	.word	index@(default_function_kernel_7)
        /*05c0*/ 	.word	0x00000000


	//----- nvinfo : EIATTR_MIN_STACK_SIZE
	.align		4
.L_245:
        /*05c4*/ 	.byte	0x04, 0x12
        /*05c6*/ 	.short	(.L_247 - .L_246)
	.align		4
.L_246:
        /*05c8*/ 	.word	index@(default_function_kernel_11)
        /*05cc*/ 	.word	0x00000000


	//----- nvinfo : EIATTR_MIN_STACK_SIZE
	.align		4
.L_247:
        /*05d0*/ 	.byte	0x04, 0x12
        /*05d2*/ 	.short	(.L_249 - .L_248)
	.align		4
.L_248:
        /*05d4*/ 	.word	index@(default_function_kernel_26)
        /*05d8*/ 	.word	0x00000000


	//----- nvinfo : EIATTR_MIN_STACK_SIZE
	.align		4
.L_249:
        /*05dc*/ 	.byte	0x04, 0x12
        /*05de*/ 	.short	(.L_251 - .L_250)
	.align		4
.L_250:
        /*05e0*/ 	.word	index@(default_function_kernel_2)
        /*05e4*/ 	.word	0x00000000


	//----- nvinfo : EIATTR_MIN_STACK_SIZE
	.align		4
.L_251:
        /*05e8*/ 	.byte	0x04, 0x12
        /*05ea*/ 	.short	(.L_253 - .L_252)
	.align		4
.L_252:
        /*05ec*/ 	.word	index@(default_function_kernel_40)
        /*05f0*/ 	.word	0x00000000


	//----- nvinfo : EIATTR_MIN_STACK_SIZE
	.align		4
.L_253:
        /*05f4*/ 	.byte	0x04, 0x12
        /*05f6*/ 	.short	(.L_255 - .L_254)
	.align		4
.L_254:
        /*05f8*/ 	.word	index@(default_function_kernel_23)
        /*05fc*/ 	.word	0x00000000


	//----- nvinfo : EIATTR_MIN_STACK_SIZE
	.align		4
.L_255:
        /*0600*/ 	.byte	0x04, 0x12
        /*0602*/ 	.short	(.L_257 - .L_256)
	.align		4
.L_256:
        /*0604*/ 	.word	index@(default_function_kernel_12)
        /*0608*/ 	.word	0x00000000


	//----- nvinfo : EIATTR_MIN_STACK_SIZE
	.align		4
.L_257:
        /*060c*/ 	.byte	0x04, 0x12
        /*060e*/ 	.short	(.L_259 - .L_258)
	.align		4
.L_258:
        /*0610*/ 	.word	index@(default_function_kernel_6)
        /*0614*/ 	.word	0x00000000


	//----- nvinfo : EIATTR_MIN_STACK_SIZE
	.align		4
.L_259:
        /*0618*/ 	.byte	0x04, 0x12
        /*061a*/ 	.short	(.L_261 - .L_260)
	.align		4
.L_260:
        /*061c*/ 	.word	index@(default_function_kernel_28)
        /*0620*/ 	.word	0x00000000


	//----- nvinfo : EIATTR_MIN_STACK_SIZE
	.align		4
.L_261:
        /*0624*/ 	.byte	0x04, 0x12
        /*0626*/ 	.short	(.L_263 - .L_262)
	.align		4
.L_262:
        /*0628*/ 	.word	index@(default_function_kernel_24)
        /*062c*/ 	.word	0x00000000


	//----- nvinfo : EIATTR_MIN_STACK_SIZE
	.align		4
.L_263:
        /*0630*/ 	.byte	0x04, 0x12
        /*0632*/ 	.short	(.L_265 - .L_264)
	.align		4
.L_264:
        /*0634*/ 	.word	index@(default_function_kernel_15)
        /*0638*/ 	.word	0x00000000


	//----- nvinfo : EIATTR_MIN_STACK_SIZE
	.align		4
.L_265:
        /*063c*/ 	.byte	0x04, 0x12
        /*063e*/ 	.short	(.L_267 - .L_266)
	.align		4
.L_266:
        /*0640*/ 	.word	index@(default_function_kernel_19)
        /*0644*/ 	.word	0x00000000


	//----- nvinfo : EIATTR_MIN_STACK_SIZE
	.align		4
.L_267:
        /*0648*/ 	.byte	0x04, 0x12
        /*064a*/ 	.short	(.L_269 - .L_268)
	.align		4
.L_268:
        /*064c*/ 	.word	index@(default_function_kernel_17)
        /*0650*/ 	.word	0x00000000


	//----- nvinfo : EIATTR_MIN_STACK_SIZE
	.align		4
.L_269:
        /*0654*/ 	.byte	0x04, 0x12
        /*0656*/ 	.short	(.L_271 - .L_270)
	.align		4
.L_270:
        /*0658*/ 	.word	index@(default_function_kernel_35)
        /*065c*/ 	.word	0x00000000


	//----- nvinfo : EIATTR_MIN_STACK_SIZE
	.align		4
.L_271:
        /*0660*/ 	.byte	0x04, 0x12
        /*0662*/ 	.short	(.L_273 - .L_272)
	.align		4
.L_272:
        /*0664*/ 	.word	index@(default_function_kernel_30)
        /*0668*/ 	.word	0x00000000


	//----- nvinfo : EIATTR_MIN_STACK_SIZE
	.align		4
.L_273:
        /*066c*/ 	.byte	0x04, 0x12
        /*066e*/ 	.short	(.L_275 - .L_274)
	.align		4
.L_274:
        /*0670*/ 	.word	index@(default_function_kernel_27)
        /*0674*/ 	.word	0x00000000


	//----- nvinfo : EIATTR_MIN_STACK_SIZE
	.align		4
.L_275:
        /*0678*/ 	.byte	0x04, 0x12
        /*067a*/ 	.short	(.L_277 - .L_276)
	.align		4
.L_276:
        /*067c*/ 	.word	index@(default_function_kernel_25)
        /*0680*/ 	.word	0x00000000


	//----- nvinfo : EIATTR_MIN_STACK_SIZE
	.align		4
.L_277:
        /*0684*/ 	.byte	0x04, 0x12
        /*0686*/ 	.short	(.L_279 - .L_278)
	.align		4
.L_278:
        /*0688*/ 	.word	index@(default_function_kernel_41)
        /*068c*/ 	.word	0x00000000


	//----- nvinfo : EIATTR_MIN_STACK_SIZE
	.align		4
.L_279:
        /*0690*/ 	.byte	0x04, 0x12
        /*0692*/ 	.short	(.L_281 - .L_280)
	.align		4
.L_280:
        /*0694*/ 	.word	index@(default_function_kernel_5)
        /*0698*/ 	.word	0x00000000


	//----- nvinfo : EIATTR_MIN_STACK_SIZE
	.align		4
.L_281:
        /*069c*/ 	.byte	0x04, 0x12
        /*069e*/ 	.short	(.L_283 - .L_282)
	.align		4
.L_282:
        /*06a0*/ 	.word	index@(default_function_kernel_3)
        /*06a4*/ 	.word	0x00000000


	//----- nvinfo : EIATTR_MIN_STACK_SIZE
	.align		4
.L_283:
        /*06a8*/ 	.byte	0x04, 0x12
        /*06aa*/ 	.short	(.L_285 - .L_284)
	.align		4
.L_284:
        /*06ac*/ 	.word	index@(default_function_kernel_39)
        /*06b0*/ 	.word	0x00000000


	//----- nvinfo : EIATTR_MIN_STACK_SIZE
	.align		4
.L_285:
        /*06b4*/ 	.byte	0x04, 0x12
        /*06b6*/ 	.short	(.L_287 - .L_286)
	.align		4
.L_286:
        /*06b8*/ 	.word	index@(default_function_kernel_42)
        /*06bc*/ 	.word	0x00000000


	//----- nvinfo : EIATTR_MIN_STACK_SIZE
	.align		4
.L_287:
        /*06c0*/ 	.byte	0x04, 0x12
        /*06c2*/ 	.short	(.L_289 - .L_288)
	.align		4
.L_288:
        /*06c4*/ 	.word	index@(default_function_kernel_18)
        /*06c8*/ 	.word	0x00000000
.L_289:


//--------------------- .nv.compat                --------------------------
	.section	.nv.compat,"",@"SHT_CUDA_COMPAT_INFO"
	.align	4
        /*0000*/ 	.byte	0x02, 0x09, 0x00, 0x00, 0x02, 0x02, 0x01, 0x00, 0x02, 0x05, 0x05, 0x00, 0x03, 0x07, 0x01, 0x01
        /*0010*/ 	.byte	0x02, 0x03, 0x00, 0x00, 0x02, 0x06, 0x01, 0x00, 0x04, 0x0b, 0x08, 0x00, 0x01, 0x00, 0x00, 0x00
        /*0020*/ 	.byte	0x00, 0x00, 0x00, 0x00


//--------------------- .nv.info.default_function_kernel_22 --------------------------
	.section	.nv.info.default_function_kernel_22,"",@"SHT_CUDA_INFO"
	.sectionflags	@""
	.align	4


	//----- nvinfo : EIATTR_CUDA_API_VERSION
	.align		4
        /*0000*/ 	.byte	0x04, 0x37
        /*0002*/ 	.short	(.L_291 - .L_290)
.L_290:
        /*0004*/ 	.word	0x00000082


	//----- nvinfo : EIATTR_KPARAM_INFO
	.align		4
.L_291:
        /*0008*/ 	.byte	0x04, 0x17
        /*000a*/ 	.short	(.L_293 - .L_292)
.L_292:
        /*000c*/ 	.word	0x00000000
        /*0010*/ 	.short	0x0002
        /*0012*/ 	.short	0x0010
        /*0014*/ 	.byte	0x00, 0xf5, 0x21, 0x00


	//----- nvinfo : EIATTR_KPARAM_INFO
	.align		4
.L_293:
        /*0018*/ 	.byte	0x04, 0x17
        /*001a*/ 	.short	(.L_295 - .L_294)
.L_294:
        /*001c*/ 	.word	0x00000000
        /*0020*/ 	.short	0x0001
        /*0022*/ 	.short	0x0008
        /*0024*/ 	.byte	0x00, 0xf5, 0x21, 0x00


	//----- nvinfo : EIATTR_KPARAM_INFO
	.align		4
.L_295:
        /*0028*/ 	.byte	0x04, 0x17
        /*002a*/ 	.short	(.L_297 - .L_296)
.L_296:
        /*002c*/ 	.word	0x00000000
        /*0030*/ 	.short	0x0000
        /*0032*/ 	.short	0x0000
        /*0034*/ 	.byte	0x00, 0xf5, 0x21, 0x00


	//----- nvinfo : EIATTR_SPARSE_MMA_MASK
	.align		4
.L_297:
        /*0038*/ 	.byte	0x03, 0x50
        /*003a*/ 	.short	0x0000


	//----- nvinfo : EIATTR_MAXREG_COUNT
	.align		4
        /*003c*/ 	.byte	0x03, 0x1b
        /*003e*/ 	.short	0x0040


	//----- nvinfo : EIATTR_MERCURY_ISA_VERSION
	.align		4
        /*0040*/ 	.byte	0x03, 0x5f
        /*0042*/ 	.short	0x0101


	//----- nvinfo : EIATTR_VRC_CTA_INIT_COUNT
	.align		4
        /*0044*/ 	.byte	0x02, 0x4a
	.zero		1
	.zero		1


	//----- nvinfo : EIATTR_EXIT_INSTR_OFFSETS
	.align		4
        /*0048*/ 	.byte	0x04, 0x1c
        /*004a*/ 	.short	(.L_299 - .L_298)


	//   ....[0]....
.L_298:
        /*004c*/ 	.word	0x000004e0


	//----- nvinfo : EIATTR_MAX_THREADS
	.align		4
.L_299:
        /*0050*/ 	.byte	0x04, 0x05
        /*0052*/ 	.short	(.L_301 - .L_300)
.L_300:
        /*0054*/ 	.word	0x00000400
        /*0058*/ 	.word	0x00000001
        /*005c*/ 	.word	0x00000001


	//----- nvinfo : EIATTR_CRS_STACK_SIZE
	.align		4
.L_301:
        /*0060*/ 	.byte	0x04, 0x1e
        /*0062*/ 	.short	(.L_303 - .L_302)
.L_302:
        /*0064*/ 	.word	0x00000000


	//----- nvinfo : EIATTR_CBANK_PARAM_SIZE
	.align		4
.L_303:
        /*0068*/ 	.byte	0x03, 0x19
        /*006a*/ 	.short	0x0018


	//----- nvinfo : EIATTR_PARAM_CBANK
	.align		4
        /*006c*/ 	.byte	0x04, 0x0a
        /*006e*/ 	.short	(.L_305 - .L_304)
	.align		4
.L_304:
        /*0070*/ 	.word	index@(.nv.constant0.default_function_kernel_22)
        /*0074*/ 	.short	0x0380
        /*0076*/ 	.short	0x0018


	//----- nvinfo : EIATTR_SW_WAR
	.align		4
.L_305:
        /*0078*/ 	.byte	0x04, 0x36
        /*007a*/ 	.short	(.L_307 - .L_306)
.L_306:
        /*007c*/ 	.word	0x00000008
.L_307:


//--------------------- .nv.info.default_function_kernel_13 --------------------------
	.section	.nv.info.default_function_kernel_13,"",@"SHT_CUDA_INFO"
	.sectionflags	@""
	.align	4


	//----- nvinfo : EIATTR_CUDA_API_VERSION
	.align		4
        /*0000*/ 	.byte	0x04, 0x37
        /*0002*/ 	.short	(.L_309 - .L_308)
.L_308:
        /*0004*/ 	.word	0x00000082


	//----- nvinfo : EIATTR_KPARAM_INFO
	.align		4
.L_309:
        /*0008*/ 	.byte	0x04, 0x17
        /*000a*/ 	.short	(.L_311 - .L_310)
.L_310:
        /*000c*/ 	.word	0x00000000
        /*0010*/ 	.short	0x0001
        /*0012*/ 	.short	0x0008
        /*0014*/ 	.byte	0x00, 0xf5, 0x21, 0x00


	//----- nvinfo : EIATTR_KPARAM_INFO
	.align		4
.L_311:
        /*0018*/ 	.byte	0x04, 0x17
        /*001a*/ 	.short	(.L_313 - .L_312)
.L_312:
        /*001c*/ 	.word	0x00000000
        /*0020*/ 	.short	0x0000
        /*0022*/ 	.short	0x0000
        /*0024*/ 	.byte	0x00, 0xf5, 0x21, 0x00


	//----- nvinfo : EIATTR_SPARSE_MMA_MASK
	.align		4
.L_313:
        /*0028*/ 	.byte	0x03, 0x50
        /*002a*/ 	.short	0x0000


	//----- nvinfo : EIATTR_MAXREG_COUNT
	.align		4
        /*002c*/ 	.byte	0x03, 0x1b
        /*002e*/ 	.short	0x0040


	//----- nvinfo : EIATTR_MERCURY_ISA_VERSION
	.align		4
        /*0030*/ 	.byte	0x03, 0x5f
        /*0032*/ 	.short	0x0101


	//----- nvinfo : EIATTR_VRC_CTA_INIT_COUNT
	.align		4
        /*0034*/ 	.byte	0x02, 0x4a
	.zero		1
	.zero		1


	//----- nvinfo : EIATTR_EXIT_INSTR_OFFSETS
	.align		4
        /*0038*/ 	.byte	0x04, 0x1c
        /*003a*/ 	.short	(.L_315 - .L_314)


	//   ....[0]....
.L_314:
        /*003c*/ 	.word	0x000001d0


	//----- nvinfo : EIATTR_MAX_THREADS
	.align		4
.L_315:
        /*0040*/ 	.byte	0x04, 0x05
        /*0042*/ 	.short	(.L_317 - .L_316)
.L_316:
        /*0044*/ 	.word	0x00000400
        /*0048*/ 	.word	0x00000001
        /*004c*/ 	.word	0x00000001


	//----- nvinfo : EIATTR_CBANK_PARAM_SIZE
	.align		4
.L_317:
        /*0050*/ 	.byte	0x03, 0x19
        /*0052*/ 	.short	0x0010


	//----- nvinfo : EIATTR_PARAM_CBANK
	.align		4
        /*0054*/ 	.byte	0x04, 0x0a
        /*0056*/ 	.short	(.L_319 - .L_318)
	.align		4
.L_318:
        /*0058*/ 	.word	index@(.nv.constant0.default_function_kernel_13)
        /*005c*/ 	.short	0x0380
        /*005e*/ 	.short	0x0010


	//----- nvinfo : EIATTR_SW_WAR
	.align		4
.L_319:
        /*0060*/ 	.byte	0x04, 0x36
        /*0062*/ 	.short	(.L_321 - .L_320)
.L_320:
        /*0064*/ 	.word	0x00000008
.L_321:


//--------------------- .nv.info.default_function_kernel_1 --------------------------
	.section	.nv.info.default_function_kernel_1,"",@"SHT_CUDA_INFO"
	.sectionflags	@""
	.align	4


	//----- nvinfo : EIATTR_CUDA_API_VERSION
	.align		4
        /*0000*/ 	.byte	0x04, 0x37
        /*0002*/ 	.short	(.L_323 - .L_322)
.L_322:
        /*0004*/ 	.word	0x00000082


	//----- nvinfo : EIATTR_KPARAM_INFO
	.align		4
.L_323:
        /*0008*/ 	.byte	0x04, 0x17
        /*000a*/ 	.short	(.L_325 - .L_324)
.L_324:
        /*000c*/ 	.word	0x00000000
        /*0010*/ 	.short	0x0002
        /*0012*/ 	.short	0x0010
        /*0014*/ 	.byte	0x00, 0xf5, 0x21, 0x00


	//----- nvinfo : EIATTR_KPARAM_INFO
	.align		4
.L_325:
        /*0018*/ 	.byte	0x04, 0x17
        /*001a*/ 	.short	(.L_327 - .L_326)
.L_326:
        /*001c*/ 	.word	0x00000000
        /*0020*/ 	.short	0x0001
        /*0022*/ 	.short	0x0008
        /*0024*/ 	.byte	0x00, 0xf5, 0x21, 0x00


	//----- nvinfo : EIATTR_KPARAM_INFO
	.align		4
.L_327:
        /*0028*/ 	.byte	0x04, 0x17
        /*002a*/ 	.short	(.L_329 - .L_328)
.L_328:
        /*002c*/ 	.word	0x00000000
        /*0030*/ 	.short	0x0000
        /*0032*/ 	.short	0x0000
        /*0034*/ 	.byte	0x00, 0xf5, 0x21, 0x00


	//----- nvinfo : EIATTR_SPARSE_MMA_MASK
	.align		4
.L_329:
        /*0038*/ 	.byte	0x03, 0x50
        /*003a*/ 	.short	0x0000


	//----- nvinfo : EIATTR_MAXREG_COUNT
	.align		4
        /*003c*/ 	.byte	0x03, 0x1b
        /*003e*/ 	.short	0x0040


	//----- nvinfo : EIATTR_MERCURY_ISA_VERSION
	.align		4
        /*0040*/ 	.byte	0x03, 0x5f
        /*0042*/ 	.short	0x0101


	//----- nvinfo : EIATTR_VRC_CTA_INIT_COUNT
	.align		4
        /*0044*/ 	.byte	0x02, 0x4a
	.zero		1
	.zero		1


	//----- nvinfo : EIATTR_EXIT_INSTR_OFFSETS
	.align		4
        /*0048*/ 	.byte	0x04, 0x1c
        /*004a*/ 	.short	(.L_331 - .L_330)


	//   ....[0]....
.L_330:
        /*004c*/ 	.word	0x00000640


	//----- nvinfo : EIATTR_MAX_THREADS
	.align		4
.L_331:
        /*0050*/ 	.byte	0x04, 0x05
        /*0052*/ 	.short	(.L_333 - .L_332)
.L_332:
        /*0054*/ 	.word	0x00000400
        /*0058*/ 	.word	0x00000001
        /*005c*/ 	.word	0x00000001


	//----- nvinfo : EIATTR_CBANK_PARAM_SIZE
	.align		4
.L_333:
        /*0060*/ 	.byte	0x03, 0x19
        /*0062*/ 	.short	0x0018


	//----- nvinfo : EIATTR_PARAM_CBANK
	.align		4
        /*0064*/ 	.byte	0x04, 0x0a
        /*0066*/ 	.short	(.L_335 - .L_334)
	.align		4
.L_334:
        /*0068*/ 	.word	index@(.nv.constant0.default_function_kernel_1)
        /*006c*/ 	.short	0x0380
        /*006e*/ 	.short	0x0018


	//----- nvinfo : EIATTR_SW_WAR
	.align		4
.L_335:
        /*0070*/ 	.byte	0x04, 0x36
        /*0072*/ 	.short	(.L_337 - .L_336)
.L_336:
        /*0074*/ 	.word	0x00000008
.L_337:


//--------------------- .nv.info.default_function_kernel_10 --------------------------
	.section	.nv.info.default_function_kernel_10,"",@"SHT_CUDA_INFO"
	.sectionflags	@""
	.align	4


	//----- nvinfo : EIATTR_CUDA_API_VERSION
	.align		4
        /*0000*/ 	.byte	0x04, 0x37
        /*0002*/ 	.short	(.L_339 - .L_338)
.L_338:
        /*0004*/ 	.word	0x00000082


	//----- nvinfo : EIATTR_KPARAM_INFO
	.align		4
.L_339:
        /*0008*/ 	.byte	0x04, 0x17
        /*000a*/ 	.short	(.L_341 - .L_340)
.L_340:
        /*000c*/ 	.word	0x00000000
        /*0010*/ 	.short	0x0002
        /*0012*/ 	.short	0x0010
        /*0014*/ 	.byte	0x00, 0xf5, 0x21, 0x00


	//----- nvinfo : EIATTR_KPARAM_INFO
	.align		4
.L_341:
        /*0018*/ 	.byte	0x04, 0x17
        /*001a*/ 	.short	(.L_343 - .L_342)
.L_342:
        /*001c*/ 	.word	0x00000000
        /*0020*/ 	.short	0x0001
        /*0022*/ 	.short	0x0008
        /*0024*/ 	.byte	0x00, 0xf5, 0x21, 0x00


	//----- nvinfo : EIATTR_KPARAM_INFO
	.align		4
.L_343:
        /*0028*/ 	.byte	0x04, 0x17
        /*002a*/ 	.short	(.L_345 - .L_344)
.L_344:
        /*002c*/ 	.word	0x00000000
        /*0030*/ 	.short	0x0000
        /*0032*/ 	.short	0x0000
        /*0034*/ 	.byte	0x00, 0xf5, 0x21, 0x00


	//----- nvinfo : EIATTR_SPARSE_MMA_MASK
	.align		4
.L_345:
        /*0038*/ 	.byte	0x03, 0x50
        /*003a*/ 	.short	0x0000


	//----- nvinfo : EIATTR_MAXREG_COUNT
	.align		4
        /*003c*/ 	.byte	0x03, 0x1b
        /*003e*/ 	.short	0x0040


	//----- nvinfo : EIATTR_MERCURY_ISA_VERSION
	.align		4
        /*0040*/ 	.byte	0x03, 0x5f
        /*0042*/ 	.short	0x0101


	//----- nvinfo : EIATTR_VRC_CTA_INIT_COUNT
	.align		4
        /*0044*/ 	.byte	0x02, 0x4a
	.zero		1
	.zero		1


	//----- nvinfo : EIATTR_EXIT_INSTR_OFFSETS
	.align		4
        /*0048*/ 	.byte	0x04, 0x1c
        /*004a*/ 	.short	(.L_347 - .L_346)


	//   ....[0]....
.L_346:
        /*004c*/ 	.word	0x000004c0


	//----- nvinfo : EIATTR_MAX_THREADS
	.align		4
.L_347:
        /*0050*/ 	.byte	0x04, 0x05
        /*0052*/ 	.short	(.L_349 - .L_348)
.L_348:
        /*0054*/ 	.word	0x00000400
        /*0058*/ 	.word	0x00000001
        /*005c*/ 	.word	0x00000001


	//----- nvinfo : EIATTR_CRS_STACK_SIZE
	.align		4
.L_349:
        /*0060*/ 	.byte	0x04, 0x1e
        /*0062*/ 	.short	(.L_351 - .L_350)
.L_350:
        /*0064*/ 	.word	0x00000000


	//----- nvinfo : EIATTR_CBANK_PARAM_SIZE
	.align		4
.L_351:
        /*0068*/ 	.byte	0x03, 0x19
        /*006a*/ 	.short	0x0018


	//----- nvinfo : EIATTR_PARAM_CBANK
	.align		4
        /*006c*/ 	.byte	0x04, 0x0a
        /*006e*/ 	.short	(.L_353 - .L_352)
	.align		4
.L_352:
        /*0070*/ 	.word	index@(.nv.constant0.default_function_kernel_10)
        /*0074*/ 	.short	0x0380
        /*0076*/ 	.short	0x0018


	//----- nvinfo : EIATTR_SW_WAR
	.align		4
.L_353:
        /*0078*/ 	.byte	0x04, 0x36
        /*007a*/ 	.short	(.L_355 - .L_354)
.L_354:
        /*007c*/ 	.word	0x00000008
.L_355:


//--------------------- .nv.info.default_function_kernel_9 --------------------------
	.section	.nv.info.default_function_kernel_9,"",@"SHT_CUDA_INFO"
	.sectionflags	@""
	.align	4


	//----- nvinfo : EIATTR_CUDA_API_VERSION
	.align		4
        /*0000*/ 	.byte	0x04, 0x37
        /*0002*/ 	.short	(.L_357 - .L_356)
.L_356:
        /*0004*/ 	.word	0x00000082


	//----- nvinfo : EIATTR_KPARAM_INFO
	.align		4
.L_357:
        /*0008*/ 	.byte	0x04, 0x17
        /*000a*/ 	.short	(.L_359 - .L_358)
.L_358:
        /*000c*/ 	.word	0x00000000
        /*0010*/ 	.short	0x0001
        /*0012*/ 	.short	0x0008
        /*0014*/ 	.byte	0x00, 0xf5, 0x21, 0x00


	//----- nvinfo : EIATTR_KPARAM_INFO
	.align		4
.L_359:
        /*0018*/ 	.byte	0x04, 0x17
        /*001a*/ 	.short	(.L_361 - .L_360)
.L_360:
        /*001c*/ 	.word	0x00000000
        /*0020*/ 	.short	0x0000
        /*0022*/ 	.short	0x0000
        /*0024*/ 	.byte	0x00, 0xf5, 0x21, 0x00


	//----- nvinfo : EIATTR_SPARSE_MMA_MASK
	.align		4
.L_361:
        /*0028*/ 	.byte	0x03, 0x50
        /*002a*/ 	.short	0x0000


	//----- nvinfo : EIATTR_MAXREG_COUNT
	.align		4
        /*002c*/ 	.byte	0x03, 0x1b
        /*002e*/ 	.short	0x0040


	//----- nvinfo : EIATTR_MERCURY_ISA_VERSION
	.align		4
        /*0030*/ 	.byte	0x03, 0x5f
        /*0032*/ 	.short	0x0101


	//----- nvinfo : EIATTR_VRC_CTA_INIT_COUNT
	.align		4
        /*0034*/ 	.byte	0x02, 0x4a
	.zero		1
	.zero		1


	//----- nvinfo : EIATTR_EXIT_INSTR_OFFSETS
	.align		4
        /*0038*/ 	.byte	0x04, 0x1c
        /*003a*/ 	.short	(.L_363 - .L_362)


	//   ....[0]....
.L_362:
        /*003c*/ 	.word	0x00000070


	//   ....[1]....
        /*0040*/ 	.word	0x00000110


	//----- nvinfo : EIATTR_MAX_THREADS
	.align		4
.L_363:
        /*0044*/ 	.byte	0x04, 0x05
        /*0046*/ 	.short	(.L_365 - .L_364)
.L_364:
        /*0048*/ 	.word	0x00000400
        /*004c*/ 	.word	0x00000001
        /*0050*/ 	.word	0x00000001


	//----- nvinfo : EIATTR_CBANK_PARAM_SIZE
	.align		4
.L_365:
        /*0054*/ 	.byte	0x03, 0x19
        /*0056*/ 	.short	0x0010


	//----- nvinfo : EIATTR_PARAM_CBANK
	.align		4
        /*0058*/ 	.byte	0x04, 0x0a
        /*005a*/ 	.short	(.L_367 - .L_366)
	.align		4
.L_366:
        /*005c*/ 	.word	index@(.nv.constant0.default_function_kernel_9)
        /*0060*/ 	.short	0x0380
        /*0062*/ 	.short	0x0010


	//----- nvinfo : EIATTR_SW_WAR
	.align		4
.L_367:
        /*0064*/ 	.byte	0x04, 0x36
        /*0066*/ 	.short	(.L_369 - .L_368)
.L_368:
        /*0068*/ 	.word	0x00000008
.L_369:


//--------------------- .nv.info.default_function_kernel_36 --------------------------
	.section	.nv.info.default_function_kernel_36,"",@"SHT_CUDA_INFO"
	.sectionflags	@""
	.align	4


	//----- nvinfo : EIATTR_CUDA_API_VERSION
	.align		4
        /*0000*/ 	.byte	0x04, 0x37
        /*0002*/ 	.short	(.L_371 - .L_370)
.L_370:
        /*0004*/ 	.word	0x00000082


	//----- nvinfo : EIATTR_KPARAM_INFO
	.align		4
.L_371:
        /*0008*/ 	.byte	0x04, 0x17
        /*000a*/ 	.short	(.L_373 - .L_372)
.L_372:
        /*000c*/ 	.word	0x00000000
        /*0010*/ 	.short	0x0002
        /*0012*/ 	.short	0x0010
        /*0014*/ 	.byte	0x00, 0xf5, 0x21, 0x00


	//----- nvinfo : EIATTR_KPARAM_INFO
	.align		4
.L_373:
        /*0018*/ 	.byte	0x04, 0x17
        /*001a*/ 	.short	(.L_375 - .L_374)
.L_374:
        /*001c*/ 	.word	0x00000000
        /*0020*/ 	.short	0x0001
        /*0022*/ 	.short	0x0008
        /*0024*/ 	.byte	0x00, 0xf5, 0x21, 0x00


	//----- nvinfo : EIATTR_KPARAM_INFO
	.align		4
.L_375:
        /*0028*/ 	.byte	0x04, 0x17
        /*002a*/ 	.short	(.L_377 - .L_376)
.L_376:
        /*002c*/ 	.word	0x00000000
        /*0030*/ 	.short	0x0000
        /*0032*/ 	.short	0x0000
        /*0034*/ 	.byte	0x00, 0xf5, 0x21, 0x00


	//----- nvinfo : EIATTR_SPARSE_MMA_MASK
	.align		4
.L_377:
        /*0038*/ 	.byte	0x03, 0x50
        /*003a*/ 	.short	0x0000


	//----- nvinfo : EIATTR_MAXREG_COUNT
	.align		4
        /*003c*/ 	.byte	0x03, 0x1b
        /*003e*/ 	.short	0x0040


	//----- nvinfo : EIATTR_MERCURY_ISA_VERSION
	.align		4
        /*0040*/ 	.byte	0x03, 0x5f
        /*0042*/ 	.short	0x0101


	//----- nvinfo : EIATTR_VRC_CTA_INIT_COUNT
	.align		4
        /*0044*/ 	.byte	0x02, 0x4a
	.zero		1
	.zero		1


	//----- nvinfo : EIATTR_EXIT_INSTR_OFFSETS
	.align		4
        /*0048*/ 	.byte	0x04, 0x1c
        /*004a*/ 	.short	(.L_379 - .L_378)


	//   ....[0]....
.L_378:
        /*004c*/ 	.word	0x00000640


	//----- nvinfo : EIATTR_MAX_THREADS
	.align		4
.L_379:
        /*0050*/ 	.byte	0x04, 0x05
        /*0052*/ 	.short	(.L_381 - .L_380)
.L_380:
        /*0054*/ 	.word	0x00000400
        /*0058*/ 	.word	0x00000001
        /*005c*/ 	.word	0x00000001


	//----- nvinfo : EIATTR_CBANK_PARAM_SIZE
	.align		4
.L_381:
        /*0060*/ 	.byte	0x03, 0x19
        /*0062*/ 	.short	0x0018


	//----- nvinfo : EIATTR_PARAM_CBANK
	.align		4
        /*0064*/ 	.byte	0x04, 0x0a
        /*0066*/ 	.short	(.L_383 - .L_382)
	.align		4
.L_382:
        /*0068*/ 	.word	index@(.nv.constant0.default_function_kernel_36)
        /*006c*/ 	.short	0x0380
        /*006e*/ 	.short	0x0018


	//----- nvinfo : EIATTR_SW_WAR
	.align		4
.L_383:
        /*0070*/ 	.byte	0x04, 0x36
        /*0072*/ 	.short	(.L_385 - .L_384)
.L_384:
        /*0074*/ 	.word	0x00000008
.L_385:


//--------------------- .nv.info.default_function_kernel_37 --------------------------
	.section	.nv.info.default_function_kernel_37,"",@"SHT_CUDA_INFO"
	.sectionflags	@""
	.align	4


	//----- nvinfo : EIATTR_CUDA_API_VERSION
	.align		4
        /*0000*/ 	.byte	0x04, 0x37
        /*0002*/ 	.short	(.L_387 - .L_386)
.L_386:
        /*0004*/ 	.word	0x00000082


	//----- nvinfo : EIATTR_KPARAM_INFO
	.align		4
.L_387:
        /*0008*/ 	.byte	0x04, 0x17
        /*000a*/ 	.short	(.L_389 - .L_388)
.L_388:
        /*000c*/ 	.word	0x00000000
        /*0010*/ 	.short	0x0000
        /*0012*/ 	.short	0x0000
        /*0014*/ 	.byte	0x00, 0xf5, 0x21, 0x00


	//----- nvinfo : EIATTR_SPARSE_MMA_MASK
	.align		4
.L_389:
        /*0018*/ 	.byte	0x03, 0x50
        /*001a*/ 	.short	0x0000


	//----- nvinfo : EIATTR_MAXREG_COUNT
	.align		4
        /*001c*/ 	.byte	0x03, 0x1b
        /*001e*/ 	.short	0x0040


	//----- nvinfo : EIATTR_MERCURY_ISA_VERSION
	.align		4
        /*0020*/ 	.byte	0x03, 0x5f
        /*0022*/ 	.short	0x0101


	//----- nvinfo : EIATTR_VRC_CTA_INIT_COUNT
	.align		4
        /*0024*/ 	.byte	0x02, 0x4a
	.zero		1
	.zero		1


	//----- nvinfo : EIATTR_EXIT_INSTR_OFFSETS
	.align		4
        /*0028*/ 	.byte	0x04, 0x1c
        /*002a*/ 	.short	(.L_391 - .L_390)


	//   ....[0]....
.L_390:
        /*002c*/ 	.word	0x00000070


	//   ....[1]....
        /*0030*/ 	.word	0x00000200


	//----- nvinfo : EIATTR_MAX_THREADS
	.align		4
.L_391:
        /*0034*/ 	.byte	0x04, 0x05
        /*0036*/ 	.short	(.L_393 - .L_392)
.L_392:
        /*0038*/ 	.word	0x00000400
        /*003c*/ 	.word	0x00000001
        /*0040*/ 	.word	0x00000001


	//----- nvinfo : EIATTR_CBANK_PARAM_SIZE
	.align		4
.L_393:
        /*0044*/ 	.byte	0x03, 0x19
        /*0046*/ 	.short	0x0008


	//----- nvinfo : EIATTR_PARAM_CBANK
	.align		4
        /*0048*/ 	.byte	0x04, 0x0a
        /*004a*/ 	.short	(.L_395 - .L_394)
	.align		4
.L_394:
        /*004c*/ 	.word	index@(.nv.constant0.default_function_kernel_37)
        /*0050*/ 	.short	0x0380
        /*0052*/ 	.short	0x0008


	//----- nvinfo : EIATTR_SW_WAR
	.align		4
.L_395:
        /*0054*/ 	.byte	0x04, 0x36
        /*0056*/ 	.short	(.L_397 - .L_396)
.L_396:
        /*0058*/ 	.word	0x00000008
.L_397:


//--------------------- .nv.info.default_function_kernel_31 --------------------------
	.section	.nv.info.default_function_kernel_31,"",@"SHT_CUDA_INFO"
	.sectionflags	@""
	.align	4


	//----- nvinfo : EIATTR_CUDA_API_VERSION
	.align		4
        /*0000*/ 	.byte	0x04, 0x37
        /*0002*/ 	.short	(.L_399 - .L_398)
.L_398:
        /*0004*/ 	.word	0x00000082


	//----- nvinfo : EIATTR_KPARAM_INFO
	.align		4
.L_399:
        /*0008*/ 	.byte	0x04, 0x17
        /*000a*/ 	.short	(.L_401 - .L_400)
.L_400:
        /*000c*/ 	.word	0x00000000
        /*0010*/ 	.short	0x0001
        /*0012*/ 	.short	0x0008
        /*0014*/ 	.byte	0x00, 0xf5, 0x21, 0x00


	//----- nvinfo : EIATTR_KPARAM_INFO
	.align		4
.L_401:
        /*0018*/ 	.byte	0x04, 0x17
        /*001a*/ 	.short	(.L_403 - .L_402)
.L_402:
        /*001c*/ 	.word	0x00000000
        /*0020*/ 	.short	0x0000
        /*0022*/ 	.short	0x0000
        /*0024*/ 	.byte	0x00, 0xf5, 0x21, 0x00


	//----- nvinfo : EIATTR_SPARSE_MMA_MASK
	.align		4
.L_403:
        /*0028*/ 	.byte	0x03, 0x50
        /*002a*/ 	.short	0x0000


	//----- nvinfo : EIATTR_MAXREG_COUNT
	.align		4
        /*002c*/ 	.byte	0x03, 0x1b
        /*002e*/ 	.short	0x0040


	//----- nvinfo : EIATTR_MERCURY_ISA_VERSION
	.align		4
        /*0030*/ 	.byte	0x03, 0x5f
        /*0032*/ 	.short	0x0101


	//----- nvinfo : EIATTR_VRC_CTA_INIT_COUNT
	.align		4
        /*0034*/ 	.byte	0x02, 0x4a
	.zero		1
	.zero		1


	//----- nvinfo : EIATTR_EXIT_INSTR_OFFSETS
	.align		4
        /*0038*/ 	.byte	0x04, 0x1c
        /*003a*/ 	.short	(.L_405 - .L_404)


	//   ....[0]....
.L_404:
        /*003c*/ 	.word	0x00000070


	//   ....[1]....
        /*0040*/ 	.word	0x00000110


	//----- nvinfo : EIATTR_MAX_THREADS
	.align		4
.L_405:
        /*0044*/ 	.byte	0x04, 0x05
        /*0046*/ 	.short	(.L_407 - .L_406)
.L_406:
        /*0048*/ 	.word	0x00000400
        /*004c*/ 	.word	0x00000001
        /*0050*/ 	.word	0x00000001


	//----- nvinfo : EIATTR_CBANK_PARAM_SIZE
	.align		4
.L_407:
        /*0054*/ 	.byte	0x03, 0x19
        /*0056*/ 	.short	0x0010


	//----- nvinfo : EIATTR_PARAM_CBANK
	.align		4
        /*0058*/ 	.byte	0x04, 0x0a
        /*005a*/ 	.short	(.L_409 - .L_408)
	.align		4
.L_408:
        /*005c*/ 	.word	index@(.nv.constant0.default_function_kernel_31)
        /*0060*/ 	.short	0x0380
        /*0062*/ 	.short	0x0010


	//----- nvinfo : EIATTR_SW_WAR
	.align		4
.L_409:
        /*0064*/ 	.byte	0x04, 0x36
        /*0066*/ 	.short	(.L_411 - .L_410)
.L_410:
        /*0068*/ 	.word	0x00000008
.L_411:


//--------------------- .nv.info.default_function_kernel_29 --------------------------
	.section	.nv.info.default_function_kernel_29,"",@"SHT_CUDA_INFO"
	.sectionflags	@""
	.align	4


	//----- nvinfo : EIATTR_CUDA_API_VERSION
	.align		4
        /*0000*/ 	.byte	0x04, 0x37
        /*0002*/ 	.short	(.L_413 - .L_412)
.L_412:
        /*0004*/ 	.word	0x00000082


	//----- nvinfo : EIATTR_KPARAM_INFO
	.align		4
.L_413:
        /*0008*/ 	.byte	0x04, 0x17
        /*000a*/ 	.short	(.L_415 - .L_414)
.L_414:
        /*000c*/ 	.word	0x00000000
        /*0010*/ 	.short	0x0000
        /*0012*/ 	.short	0x0000
        /*0014*/ 	.byte	0x00, 0xf5, 0x21, 0x00


	//----- nvinfo : EIATTR_SPARSE_MMA_MASK
	.align		4
.L_415:
        /*0018*/ 	.byte	0x03, 0x50
        /*001a*/ 	.short	0x0000


	//----- nvinfo : EIATTR_MAXREG_COUNT
	.align		4
        /*001c*/ 	.byte	0x03, 0x1b
        /*001e*/ 	.short	0x0040


	//----- nvinfo : EIATTR_MERCURY_ISA_VERSION
	.align		4
        /*0020*/ 	.byte	0x03, 0x5f
        /*0022*/ 	.short	0x0101


	//----- nvinfo : EIATTR_VRC_CTA_INIT_COUNT
	.align		4
        /*0024*/ 	.byte	0x02, 0x4a
	.zero		1
	.zero		1


	//----- nvinfo : EIATTR_EXIT_INSTR_OFFSETS
	.align		4
        /*0028*/ 	.byte	0x04, 0x1c
        /*002a*/ 	.short	(.L_417 - .L_416)


	//   ....[0]....
.L_416:
        /*002c*/ 	.word	0x00000070


	//   ....[1]....
        /*0030*/ 	.word	0x00000230


	//----- nvinfo : EIATTR_MAX_THREADS
	.align		4
.L_417:
        /*0034*/ 	.byte	0x04, 0x05
        /*0036*/ 	.short	(.L_419 - .L_418)
.L_418:
        /*0038*/ 	.word	0x00000400
        /*003c*/ 	.word	0x00000001
        /*0040*/ 	.word	0x00000001


	//----- nvinfo : EIATTR_CRS_STACK_SIZE
	.align		4
.L_419:
        /*0044*/ 	.byte	0x04, 0x1e
        /*0046*/ 	.short	(.L_421 - .L_420)
.L_420:
        /*0048*/ 	.word	0x00000000


	//----- nvinfo : EIATTR_CBANK_PARAM_SIZE
	.align		4
.L_421:
        /*004c*/ 	.byte	0x03, 0x19
        /*004e*/ 	.short	0x0008


	//----- nvinfo : EIATTR_PARAM_CBANK
	.align		4
        /*0050*/ 	.byte	0x04, 0x0a
        /*0052*/ 	.short	(.L_423 - .L_422)
	.align		4
.L_422:
        /*0054*/ 	.word	index@(.nv.constant0.default_function_kernel_29)
        /*0058*/ 	.short	0x0380
        /*005a*/ 	.short	0x0008


	//----- nvinfo : EIATTR_SW_WAR
	.align		4
.L_423:
        /*005c*/ 	.byte	0x04, 0x36
        /*005e*/ 	.short	(.L_425 - .L_424)
.L_424:
        /*0060*/ 	.word	0x00000008
.L_425:


//--------------------- .nv.info.default_function_kernel_44 --------------------------
	.section	.nv.info.default_function_kernel_44,"",@"SHT_CUDA_INFO"
	.sectionflags	@""
	.align	4


	//----- nvinfo : EIATTR_CUDA_API_VERSION
	.align		4
        /*0000*/ 	.byte	0x04, 0x37
        /*0002*/ 	.short	(.L_427 - .L_426)
.L_426:
        /*0004*/ 	.word	0x00000082


	//----- nvinfo : EIATTR_KPARAM_INFO
	.align		4
.L_427:
        /*0008*/ 	.byte	0x04, 0x17
        /*000a*/ 	.short	(.L_429 - .L_428)
.L_428:
        /*000c*/ 	.word	0x00000000
        /*0010*/ 	.short	0x0002
        /*0012*/ 	.short	0x0010
        /*0014*/ 	.byte	0x00, 0xf5, 0x21, 0x00


	//----- nvinfo : EIATTR_KPARAM_INFO
	.align		4
.L_429:
        /*0018*/ 	.byte	0x04, 0x17
        /*001a*/ 	.short	(.L_431 - .L_430)
.L_430:
        /*001c*/ 	.word	0x00000000
        /*0020*/ 	.short	0x0001
        /*0022*/ 	.short	0x0008
        /*0024*/ 	.byte	0x00, 0xf5, 0x21, 0x00


	//----- nvinfo : EIATTR_KPARAM_INFO
	.align		4
.L_431:
        /*0028*/ 	.byte	0x04, 0x17
        /*002a*/ 	.short	(.L_433 - .L_432)
.L_432:
        /*002c*/ 	.word	0x00000000
        /*0030*/ 	.short	0x0000
        /*0032*/ 	.short	0x0000
        /*0034*/ 	.byte	0x00, 0xf5, 0x21, 0x00


	//----- nvinfo : EIATTR_SPARSE_MMA_MASK
	.align		4
.L_433:
        /*0038*/ 	.byte	0x03, 0x50
        /*003a*/ 	.short	0x0000


	//----- nvinfo : EIATTR_MAXREG_COUNT
	.align		4
        /*003c*/ 	.byte	0x03, 0x1b
        /*003e*/ 	.short	0x0040


	//----- nvinfo : EIATTR_MERCURY_ISA_VERSION
	.align		4
        /*0040*/ 	.byte	0x03, 0x5f
        /*0042*/ 	.short	0x0101


	//----- nvinfo : EIATTR_VRC_CTA_INIT_COUNT
	.align		4
        /*0044*/ 	.byte	0x02, 0x4a
	.zero		1
	.zero		1


	//----- nvinfo : EIATTR_EXIT_INSTR_OFFSETS
	.align		4
        /*0048*/ 	.byte	0x04, 0x1c
        /*004a*/ 	.short	(.L_435 - .L_434)


	//   ....[0]....
.L_434:
        /*004c*/ 	.word	0x000004e0


	//----- nvinfo : EIATTR_MAX_THREADS
	.align		4
.L_435:
        /*0050*/ 	.byte	0x04, 0x05
        /*0052*/ 	.short	(.L_437 - .L_436)
.L_436:
        /*0054*/ 	.word	0x00000400
        /*0058*/ 	.word	0x00000001
        /*005c*/ 	.word	0x00000001


	//----- nvinfo : EIATTR_CRS_STACK_SIZE
	.align		4
.L_437:
        /*0060*/ 	.byte	0x04, 0x1e
        /*0062*/ 	.short	(.L_439 - .L_438)
.L_438:
        /*0064*/ 	.word	0x00000000


	//----- nvinfo : EIATTR_CBANK_PARAM_SIZE
	.align		4
.L_439:
        /*0068*/ 	.byte	0x03, 0x19
        /*006a*/ 	.short	0x0018


	//----- nvinfo : EIATTR_PARAM_CBANK
	.align		4
        /*006c*/ 	.byte	0x04, 0x0a
        /*006e*/ 	.short	(.L_441 - .L_440)
	.align		4
.L_440:
        /*0070*/ 	.word	index@(.nv.constant0.default_function_kernel_44)
        /*0074*/ 	.short	0x0380
        /*0076*/ 	.short	0x0018


	//----- nvinfo : EIATTR_SW_WAR
	.align		4
.L_441:
        /*0078*/ 	.byte	0x04, 0x36
        /*007a*/ 	.short	(.L_443 - .L_442)
.L_442:
        /*007c*/ 	.word	0x00000008
.L_443:


//--------------------- .nv.info.default_function_kernel_38 --------------------------
	.section	.nv.info.default_function_kernel_38,"",@"SHT_CUDA_INFO"
	.sectionflags	@""
	.align	4


	//----- nvinfo : EIATTR_CUDA_API_VERSION
	.align		4
        /*0000*/ 	.byte	0x04, 0x37
        /*0002*/ 	.short	(.L_445 - .L_444)
.L_444:
        /*0004*/ 	.word	0x00000082


	//----- nvinfo : EIATTR_KPARAM_INFO
	.align		4
.L_445:
        /*0008*/ 	.byte	0x04, 0x17
        /*000a*/ 	.short	(.L_447 - .L_446)
.L_446:
        /*000c*/ 	.word	0x00000000
        /*0010*/ 	.short	0x0001
        /*0012*/ 	.short	0x0008
        /*0014*/ 	.byte	0x00, 0xf5, 0x21, 0x00


	//----- nvinfo : EIATTR_KPARAM_INFO
	.align		4
.L_447:
        /*0018*/ 	.byte	0x04, 0x17
        /*001a*/ 	.short	(.L_449 - .L_448)
.L_448:
        /*001c*/ 	.word	0x00000000
        /*0020*/ 	.short	0x0000
        /*0022*/ 	.short	0x0000
        /*0024*/ 	.byte	0x00, 0xf5, 0x21, 0x00


	//----- nvinfo : EIATTR_SPARSE_MMA_MASK
	.align		4
.L_449:
        /*0028*/ 	.byte	0x03, 0x50
        /*002a*/ 	.short	0x0000


	//----- nvinfo : EIATTR_MAXREG_COUNT
	.align		4
        /*002c*/ 	.byte	0x03, 0x1b
        /*002e*/ 	.short	0x0040


	//----- nvinfo : EIATTR_MERCURY_ISA_VERSION
	.align		4
        /*0030*/ 	.byte	0x03, 0x5f
        /*0032*/ 	.short	0x0101


	//----- nvinfo : EIATTR_VRC_CTA_INIT_COUNT
	.align		4
        /*0034*/ 	.byte	0x02, 0x4a
	.zero		1
	.zero		1


	//----- nvinfo : EIATTR_EXIT_INSTR_OFFSETS
	.align		4
        /*0038*/ 	.byte	0x04, 0x1c
        /*003a*/ 	.short	(.L_451 - .L_450)


	//   ....[0]....
.L_450:
        /*003c*/ 	.word	0x00000070


	//   ....[1]....
        /*0040*/ 	.word	0x00000200


	//----- nvinfo : EIATTR_MAX_THREADS
	.align		4
.L_451:
        /*0044*/ 	.byte	0x04, 0x05
        /*0046*/ 	.short	(.L_453 - .L_452)
.L_452:
        /*0048*/ 	.word	0x00000400
        /*004c*/ 	.word	0x00000001
        /*0050*/ 	.word	0x00000001


	//----- nvinfo : EIATTR_CRS_STACK_SIZE
	.align		4
.L_453:
        /*0054*/ 	.byte	0x04, 0x1e
        /*0056*/ 	.short	(.L_455 - .L_454)
.L_454:
        /*0058*/ 	.word	0x00000000


	//----- nvinfo : EIATTR_CBANK_PARAM_SIZE
	.align		4
.L_455:
        /*005c*/ 	.byte	0x03, 0x19
        /*005e*/ 	.short	0x0010


	//----- nvinfo : EIATTR_PARAM_CBANK
	.align		4
        /*0060*/ 	.byte	0x04, 0x0a
        /*0062*/ 	.short	(.L_457 - .L_456)
	.align		4
.L_456:
        /*0064*/ 	.word	index@(.nv.constant0.default_function_kernel_38)
        /*0068*/ 	.short	0x0380
        /*006a*/ 	.short	0x0010


	//----- nvinfo : EIATTR_SW_WAR
	.align		4
.L_457:
        /*006c*/ 	.byte	0x04, 0x36
        /*006e*/ 	.short	(.L_459 - .L_458)
.L_458:
        /*0070*/ 	.word	0x00000008
.L_459:


//--------------------- .nv.info.default_function_kernel --------------------------
	.section	.nv.info.default_function_kernel,"",@"SHT_CUDA_INFO"
	.sectionflags	@""
	.align	4


	//----- nvinfo : EIATTR_CUDA_API_VERSION
	.align		4
        /*0000*/ 	.byte	0x04, 0x37
        /*0002*/ 	.short	(.L_461 - .L_460)
.L_460:
        /*0004*/ 	.word	0x00000082


	//----- nvinfo : EIATTR_KPARAM_INFO
	.align		4
.L_461:
        /*0008*/ 	.byte	0x04, 0x17
        /*000a*/ 	.short	(.L_463 - .L_462)
.L_462:
        /*000c*/ 	.word	0x00000000
        /*0010*/ 	.short	0x0001
        /*0012*/ 	.short	0x0008
        /*0014*/ 	.byte	0x00, 0xf5, 0x21, 0x00


	//----- nvinfo : EIATTR_KPARAM_INFO
	.align		4
.L_463:
        /*0018*/ 	.byte	0x04, 0x17
        /*001a*/ 	.short	(.L_465 - .L_464)
.L_464:
        /*001c*/ 	.word	0x00000000
        /*0020*/ 	.short	0x0000
        /*0022*/ 	.short	0x0000
        /*0024*/ 	.byte	0x00, 0xf5, 0x21, 0x00


	//----- nvinfo : EIATTR_SPARSE_MMA_MASK
	.align		4
.L_465:
        /*0028*/ 	.byte	0x03, 0x50
        /*002a*/ 	.short	0x0000


	//----- nvinfo : EIATTR_MAXREG_COUNT
	.align		4
        /*002c*/ 	.byte	0x03, 0x1b
        /*002e*/ 	.short	0x0040


	//----- nvinfo : EIATTR_MERCURY_ISA_VERSION
	.align		4
        /*0030*/ 	.byte	0x03, 0x5f
        /*0032*/ 	.short	0x0101


	//----- nvinfo : EIATTR_VRC_CTA_INIT_COUNT
	.align		4
        /*0034*/ 	.byte	0x02, 0x4a
	.zero		1
	.zero		1


	//----- nvinfo : EIATTR_EXIT_INSTR_OFFSETS
	.align		4
        /*0038*/ 	.byte	0x04, 0x1c
        /*003a*/ 	.short	(.L_467 - .L_466)


	//   ....[0]....
.L_466:
        /*003c*/ 	.word	0x00000070


	//   ....[1]....
        /*0040*/ 	.word	0x000001f0


	//----- nvinfo : EIATTR_MAX_THREADS
	.align		4
.L_467:
        /*0044*/ 	.byte	0x04, 0x05
        /*0046*/ 	.short	(.L_469 - .L_468)
.L_468:
        /*0048*/ 	.word	0x00000400
        /*004c*/ 	.word	0x00000001
        /*0050*/ 	.word	0x00000001


	//----- nvinfo : EIATTR_CBANK_PARAM_SIZE
	.align		4
.L_469:
        /*0054*/ 	.byte	0x03, 0x19
        /*0056*/ 	.short	0x0010


	//----- nvinfo : EIATTR_PARAM_CBANK
	.align		4
        /*0058*/ 	.byte	0x04, 0x0a
        /*005a*/ 	.short	(.L_471 - .L_470)
	.align		4
.L_470:
        /*005c*/ 	.word	index@(.nv.constant0.default_function_kernel)
        /*0060*/ 	.short	0x0380
        /*0062*/ 	.short	0x0010


	//----- nvinfo : EIATTR_SW_WAR
	.align		4
.L_471:
        /*0064*/ 	.byte	0x04, 0x36
        /*0066*/ 	.short	(.L_473 - .L_472)
.L_472:
        /*0068*/ 	.word	0x00000008
.L_473:


//--------------------- .nv.info.default_function_kernel_20 --------------------------
	.section	.nv.info.default_function_kernel_20,"",@"SHT_CUDA_INFO"
	.sectionflags	@""
	.align	4


	//----- nvinfo : EIATTR_CUDA_API_VERSION
	.align		4
        /*0000*/ 	.byte	0x04, 0x37
        /*0002*/ 	.short	(.L_475 - .L_474)
.L_474:
        /*0004*/ 	.word	0x00000082


	//----- nvinfo : EIATTR_KPARAM_INFO
	.align		4
.L_475:
        /*0008*/ 	.byte	0x04, 0x17
        /*000a*/ 	.short	(.L_477 - .L_476)
.L_476:
        /*000c*/ 	.word	0x00000000
        /*0010*/ 	.short	0x0001
        /*0012*/ 	.short	0x0008
        /*0014*/ 	.byte	0x00, 0xf5, 0x21, 0x00


	//----- nvinfo : EIATTR_KPARAM_INFO
	.align		4
.L_477:
        /*0018*/ 	.byte	0x04, 0x17
        /*001a*/ 	.short	(.L_479 - .L_478)
.L_478:
        /*001c*/ 	.word	0x00000000
        /*0020*/ 	.short	0x0000
        /*0022*/ 	.short	0x0000
        /*0024*/ 	.byte	0x00, 0xf5, 0x21, 0x00


	//----- nvinfo : EIATTR_SPARSE_MMA_MASK
	.align		4
.L_479:
        /*0028*/ 	.byte	0x03, 0x50
        /*002a*/ 	.short	0x0000


	//----- nvinfo : EIATTR_MAXREG_COUNT
	.align		4
        /*002c*/ 	.byte	0x03, 0x1b
        /*002e*/ 	.short	0x0040


	//----- nvinfo : EIATTR_MERCURY_ISA_VERSION
	.align		4
        /*0030*/ 	.byte	0x03, 0x5f
        /*0032*/ 	.short	0x0101


	//----- nvinfo : EIATTR_VRC_CTA_INIT_COUNT
	.align		4
        /*0034*/ 	.byte	0x02, 0x4a
	.zero		1
	.zero		1


	//----- nvinfo : EIATTR_EXIT_INSTR_OFFSETS
	.align		4
        /*0038*/ 	.byte	0x04, 0x1c
        /*003a*/ 	.short	(.L_481 - .L_480)


	//   ....[0]....
.L_480:
        /*003c*/ 	.word	0x00000070


	//   ....[1]....
        /*0040*/ 	.word	0x00000110


	//----- nvinfo : EIATTR_MAX_THREADS
	.align		4
.L_481:
        /*0044*/ 	.byte	0x04, 0x05
        /*0046*/ 	.short	(.L_483 - .L_482)
.L_482:
        /*0048*/ 	.word	0x00000400
        /*004c*/ 	.word	0x00000001
        /*0050*/ 	.word	0x00000001


	//----- nvinfo : EIATTR_CBANK_PARAM_SIZE
	.align		4
.L_483:
        /*0054*/ 	.byte	0x03, 0x19
        /*0056*/ 	.short	0x0010


	//----- nvinfo : EIATTR_PARAM_CBANK
	.align		4
        /*0058*/ 	.byte	0x04, 0x0a
        /*005a*/ 	.short	(.L_485 - .L_484)
	.align		4
.L_484:
        /*005c*/ 	.word	index@(.nv.constant0.default_function_kernel_20)
        /*0060*/ 	.short	0x0380
        /*0062*/ 	.short	0x0010


	//----- nvinfo : EIATTR_SW_WAR
	.align		4
.L_485:
        /*0064*/ 	.byte	0x04, 0x36
        /*0066*/ 	.short	(.L_487 - .L_486)
.L_486:
        /*0068*/ 	.word	0x00000008
.L_487:


//--------------------- .nv.info.default_function_kernel_43 --------------------------
	.section	.nv.info.default_function_kernel_43,"",@"SHT_CUDA_INFO"
	.sectionflags	@""
	.align	4


	//----- nvinfo : EIATTR_CUDA_API_VERSION
	.align		4
        /*0000*/ 	.byte	0x04, 0x37
        /*0002*/ 	.short	(.L_489 - .L_488)
.L_488:
        /*0004*/ 	.word	0x00000082


	//----- nvinfo : EIATTR_KPARAM_INFO
	.align		4
.L_489:
        /*0008*/ 	.byte	0x04, 0x17
        /*000a*/ 	.short	(.L_491 - .L_490)
.L_490:
        /*000c*/ 	.word	0x00000000
        /*0010*/ 	.short	0x0002
        /*0012*/ 	.short	0x0010
        /*0014*/ 	.byte	0x00, 0xf5, 0x21, 0x00


	//----- nvinfo : EIATTR_KPARAM_INFO
	.align		4
.L_491:
        /*0018*/ 	.byte	0x04, 0x17
        /*001a*/ 	.short	(.L_493 - .L_492)
.L_492:
        /*001c*/ 	.word	0x00000000
        /*0020*/ 	.short	0x0001
        /*0022*/ 	.short	0x0008
        /*0024*/ 	.byte	0x00, 0xf5, 0x21, 0x00


	//----- nvinfo : EIATTR_KPARAM_INFO
	.align		4
.L_493:
        /*0028*/ 	.byte	0x04, 0x17
        /*002a*/ 	.short	(.L_495 - .L_494)
.L_494:
        /*002c*/ 	.word	0x00000000
        /*0030*/ 	.short	0x0000
        /*0032*/ 	.short	0x0000
        /*0034*/ 	.byte	0x00, 0xf5, 0x21, 0x00


	//----- nvinfo : EIATTR_SPARSE_MMA_MASK
	.align		4
.L_495:
        /*0038*/ 	.byte	0x03, 0x50
        /*003a*/ 	.short	0x0000


	//----- nvinfo : EIATTR_MAXREG_COUNT
	.align		4
        /*003c*/ 	.byte	0x03, 0x1b
        /*003e*/ 	.short	0x0040


	//----- nvinfo : EIATTR_MERCURY_ISA_VERSION
	.align		4
        /*0040*/ 	.byte	0x03, 0x5f
        /*0042*/ 	.short	0x0101


	//----- nvinfo : EIATTR_VRC_CTA_INIT_COUNT
	.align		4
        /*0044*/ 	.byte	0x02, 0x4a
	.zero		1
	.zero		1


	//----- nvinfo : EIATTR_EXIT_INSTR_OFFSETS
	.align		4
        /*0048*/ 	.byte	0x04, 0x1c
        /*004a*/ 	.short	(.L_497 - .L_496)


	//   ....[0]....
.L_496:
        /*004c*/ 	.word	0x000004c0


	//----- nvinfo : EIATTR_MAX_THREADS
	.align		4
.L_497:
        /*0050*/ 	.byte	0x04, 0x05
        /*0052*/ 	.short	(.L_499 - .L_498)
.L_498:
        /*0054*/ 	.word	0x00000400
        /*0058*/ 	.word	0x00000001
        /*005c*/ 	.word	0x00000001


	//----- nvinfo : EIATTR_CRS_STACK_SIZE
	.align		4
.L_499:
        /*0060*/ 	.byte	0x04, 0x1e
        /*0062*/ 	.short	(.L_501 - .L_500)
.L_500:
        /*0064*/ 	.word	0x00000000


	//----- nvinfo : EIATTR_CBANK_PARAM_SIZE
	.align		4
.L_501:
        /*0068*/ 	.byte	0x03, 0x19
        /*006a*/ 	.short	0x0018


	//----- nvinfo : EIATTR_PARAM_CBANK
	.align		4
        /*006c*/ 	.byte	0x04, 0x0a
        /*006e*/ 	.short	(.L_503 - .L_502)
	.align		4
.L_502:
        /*0070*/ 	.word	index@(.nv.constant0.default_function_kernel_43)
        /*0074*/ 	.short	0x0380
        /*0076*/ 	.short	0x0018


	//----- nvinfo : EIATTR_SW_WAR
	.align		4
.L_503:
        /*0078*/ 	.byte	0x04, 0x36
        /*007a*/ 	.short	(.L_505 - .L_504)
.L_504:
        /*007c*/ 	.word	0x00000008
.L_505:


//--------------------- .nv.info.default_function_kernel_32 --------------------------
	.section	.nv.info.default_function_kernel_32,"",@"SHT_CUDA_INFO"
	.sectionflags	@""
	.align	4


	//----- nvinfo : EIATTR_CUDA_API_VERSION
	.align		4
        /*0000*/ 	.byte	0x04, 0x37
        /*0002*/ 	.short	(.L_507 - .L_506)
.L_506:
        /*0004*/ 	.word	0x00000082


	//----- nvinfo : EIATTR_KPARAM_INFO
	.align		4
.L_507:
        /*0008*/ 	.byte	0x04, 0x17
        /*000a*/ 	.short	(.L_509 - .L_508)
.L_508:
        /*000c*/ 	.word	0x00000000
        /*0010*/ 	.short	0x0002
        /*0012*/ 	.short	0x0010
        /*0014*/ 	.byte	0x00, 0xf5, 0x21, 0x00


	//----- nvinfo : EIATTR_KPARAM_INFO
	.align		4
.L_509:
        /*0018*/ 	.byte	0x04, 0x17
        /*001a*/ 	.short	(.L_511 - .L_510)
.L_510:
        /*001c*/ 	.word	0x00000000
        /*0020*/ 	.short	0x0001
        /*0022*/ 	.short	0x0008
        /*0024*/ 	.byte	0x00, 0xf5, 0x21, 0x00


	//----- nvinfo : EIATTR_KPARAM_INFO
	.align		4
.L_511:
        /*0028*/ 	.byte	0x04, 0x17
        /*002a*/ 	.short	(.L_513 - .L_512)
.L_512:
        /*002c*/ 	.word	0x00000000
        /*0030*/ 	.short	0x0000
        /*0032*/ 	.short	0x0000
        /*0034*/ 	.byte	0x00, 0xf5, 0x21, 0x00


	//----- nvinfo : EIATTR_SPARSE_MMA_MASK
	.align		4
.L_513:
        /*0038*/ 	.byte	0x03, 0x50
        /*003a*/ 	.short	0x0000


	//----- nvinfo : EIATTR_MAXREG_COUNT
	.align		4
        /*003c*/ 	.byte	0x03, 0x1b
        /*003e*/ 	.short	0x0040


	//----- nvinfo : EIATTR_MERCURY_ISA_VERSION
	.align		4
        /*0040*/ 	.byte	0x03, 0x5f
        /*0042*/ 	.short	0x0101


	//----- nvinfo : EIATTR_VRC_CTA_INIT_COUNT
	.align		4
        /*0044*/ 	.byte	0x02, 0x4a
	.zero		1
	.zero		1


	//----- nvinfo : EIATTR_EXIT_INSTR_OFFSETS
	.align		4
        /*0048*/ 	.byte	0x04, 0x1c
        /*004a*/ 	.short	(.L_515 - .L_514)


	//   ....[0]....
.L_514:
        /*004c*/ 	.word	0x000004c0


	//----- nvinfo : EIATTR_MAX_THREADS
	.align		4
.L_515:
        /*0050*/ 	.byte	0x04, 0x05
        /*0052*/ 	.short	(.L_517 - .L_516)
.L_516:
        /*0054*/ 	.word	0x00000400
        /*0058*/ 	.word	0x00000001
        /*005c*/ 	.word	0x00000001


	//----- nvinfo : EIATTR_CRS_STACK_SIZE
	.align		4
.L_517:
        /*0060*/ 	.byte	0x04, 0x1e
        /*0062*/ 	.short	(.L_519 - .L_518)
.L_518:
        /*0064*/ 	.word	0x00000000


	//----- nvinfo : EIATTR_CBANK_PARAM_SIZE
	.align		4
.L_519:
        /*0068*/ 	.byte	0x03, 0x19
        /*006a*/ 	.short	0x0018


	//----- nvinfo : EIATTR_PARAM_CBANK
	.align		4
        /*006c*/ 	.byte	0x04, 0x0a
        /*006e*/ 	.short	(.L_521 - .L_520)
	.align		4
.L_520:
        /*0070*/ 	.word	index@(.nv.constant0.default_function_kernel_32)
        /*0074*/ 	.short	0x0380
        /*0076*/ 	.short	0x0018


	//----- nvinfo : EIATTR_SW_WAR
	.align		4
.L_521:
        /*0078*/ 	.byte	0x04, 0x36
        /*007a*/ 	.short	(.L_523 - .L_522)
.L_522:
        /*007c*/ 	.word	0x00000008
.L_523:


//--------------------- .nv.info.default_function_kernel_8 --------------------------
	.section	.nv.info.default_function_kernel_8,"",@"SHT_CUDA_INFO"
	.sectionflags	@""
	.align	4


	//----- nvinfo : EIATTR_CUDA_API_VERSION
	.align		4
        /*0000*/ 	.byte	0x04, 0x37
        /*0002*/ 	.short	(.L_525 - .L_524)
.L_524:
        /*0004*/ 	.word	0x00000082


	//----- nvinfo : EIATTR_KPARAM_INFO
	.align		4
.L_525:
        /*0008*/ 	.byte	0x04, 0x17
        /*000a*/ 	.short	(.L_527 - .L_526)
.L_526:
        /*000c*/ 	.word	0x00000000
        /*0010*/ 	.short	0x0001
        /*0012*/ 	.short	0x0008
        /*0014*/ 	.byte	0x00, 0xf5, 0x21, 0x00


	//----- nvinfo : EIATTR_KPARAM_INFO
	.align		4
.L_527:
        /*0018*/ 	.byte	0x04, 0x17
        /*001a*/ 	.short	(.L_529 - .L_528)
.L_528:
        /*001c*/ 	.word	0x00000000
        /*0020*/ 	.short	0x0000
        /*0022*/ 	.short	0x0000
        /*0024*/ 	.byte	0x00, 0xf5, 0x21, 0x00


	//----- nvinfo : EIATTR_SPARSE_MMA_MASK
	.align		4
.L_529:
        /*0028*/ 	.byte	0x03, 0x50
        /*002a*/ 	.short	0x0000


	//----- nvinfo : EIATTR_MAXREG_COUNT
	.align		4
        /*002c*/ 	.byte	0x03, 0x1b
        /*002e*/ 	.short	0x0040


	//----- nvinfo : EIATTR_MERCURY_ISA_VERSION
	.align		4
        /*0030*/ 	.byte	0x03, 0x5f
        /*0032*/ 	.short	0x0101


	//----- nvinfo : EIATTR_VRC_CTA_INIT_COUNT
	.align		4
        /*0034*/ 	.byte	0x02, 0x4a
	.zero		1
	.zero		1


	//----- nvinfo : EIATTR_EXIT_INSTR_OFFSETS
	.align		4
        /*0038*/ 	.byte	0x04, 0x1c
        /*003a*/ 	.short	(.L_531 - .L_530)


	//   ....[0]....
.L_530:
        /*003c*/ 	.word	0x00000070


	//   ....[1]....
        /*0040*/ 	.word	0x00000130


	//----- nvinfo : EIATTR_MAX_THREADS
	.align		4
.L_531:
        /*0044*/ 	.byte	0x04, 0x05
        /*0046*/ 	.short	(.L_533 - .L_532)
.L_532:
        /*0048*/ 	.word	0x00000400
        /*004c*/ 	.word	0x00000001
        /*0050*/ 	.word	0x00000001


	//----- nvinfo : EIATTR_CBANK_PARAM_SIZE
	.align		4
.L_533:
        /*0054*/ 	.byte	0x03, 0x19
        /*0056*/ 	.short	0x0010


	//----- nvinfo : EIATTR_PARAM_CBANK
	.align		4
        /*0058*/ 	.byte	0x04, 0x0a
        /*005a*/ 	.short	(.L_535 - .L_534)
	.align		4
.L_534:
        /*005c*/ 	.word	index@(.nv.constant0.default_function_kernel_8)
        /*0060*/ 	.short	0x0380
        /*0062*/ 	.short	0x0010


	//----- nvinfo : EIATTR_SW_WAR
	.align		4
.L_535:
        /*0064*/ 	.byte	0x04, 0x36
        /*0066*/ 	.short	(.L_537 - .L_536)
.L_536:
        /*0068*/ 	.word	0x00000008
.L_537:


//--------------------- .nv.info.default_function_kernel_16 --------------------------
	.section	.nv.info.default_function_kernel_16,"",@"SHT_CUDA_INFO"
	.sectionflags	@""
	.align	4


	//----- nvinfo : EIATTR_CUDA_API_VERSION
	.align		4
        /*0000*/ 	.byte	0x04, 0x37
        /*0002*/ 	.short	(.L_539 - .L_538)
.L_538:
        /*0004*/ 	.word	0x00000082


	//----- nvinfo : EIATTR_KPARAM_INFO
	.align		4
.L_539:
        /*0008*/ 	.byte	0x04, 0x17
        /*000a*/ 	.short	(.L_541 - .L_540)
.L_540:
        /*000c*/ 	.word	0x00000000
        /*0010*/ 	.short	0x0001
        /*0012*/ 	.short	0x0008
        /*0014*/ 	.byte	0x00, 0xf5, 0x21, 0x00


	//----- nvinfo : EIATTR_KPARAM_INFO
	.align		4
.L_541:
        /*0018*/ 	.byte	0x04, 0x17
        /*001a*/ 	.short	(.L_543 - .L_542)
.L_542:
        /*001c*/ 	.word	0x00000000
        /*0020*/ 	.short	0x0000
        /*0022*/ 	.short	0x0000
        /*0024*/ 	.byte	0x00, 0xf5, 0x21, 0x00


	//----- nvinfo : EIATTR_SPARSE_MMA_MASK
	.align		4
.L_543:
        /*0028*/ 	.byte	0x03, 0x50
        /*002a*/ 	.short	0x0000


	//----- nvinfo : EIATTR_MAXREG_COUNT
	.align		4
        /*002c*/ 	.byte	0x03, 0x1b
        /*002e*/ 	.short	0x0040


	//----- nvinfo : EIATTR_MERCURY_ISA_VERSION
	.align		4
        /*0030*/ 	.byte	0x03, 0x5f
        /*0032*/ 	.short	0x0101


	//----- nvinfo : EIATTR_VRC_CTA_INIT_COUNT
	.align		4
        /*0034*/ 	.byte	0x02, 0x4a
	.zero		1
	.zero		1


	//----- nvinfo : EIATTR_EXIT_INSTR_OFFSETS
	.align		4
        /*0038*/ 	.byte	0x04, 0x1c
        /*003a*/ 	.short	(.L_545 - .L_544)


	//   ....[0]....
.L_544:
        /*003c*/ 	.word	0x000001d0


	//----- nvinfo : EIATTR_MAX_THREADS
	.align		4
.L_545:
        /*0040*/ 	.byte	0x04, 0x05
        /*0042*/ 	.short	(.L_547 - .L_546)
.L_546:
        /*0044*/ 	.word	0x00000400
        /*0048*/ 	.word	0x00000001
        /*004c*/ 	.word	0x00000001


	//----- nvinfo : EIATTR_CBANK_PARAM_SIZE
	.align		4
.L_547:
        /*0050*/ 	.byte	0x03, 0x19
        /*0052*/ 	.short	0x0010


	//----- nvinfo : EIATTR_PARAM_CBANK
	.align		4
        /*0054*/ 	.byte	0x04, 0x0a
        /*0056*/ 	.short	(.L_549 - .L_548)
	.align		4
.L_548:
        /*0058*/ 	.word	index@(.nv.constant0.default_function_kernel_16)
        /*005c*/ 	.short	0x0380
        /*005e*/ 	.short	0x0010


	//----- nvinfo : EIATTR_SW_WAR
	.align		4
.L_549:
        /*0060*/ 	.byte	0x04, 0x36
        /*0062*/ 	.short	(.L_551 - .L_550)
.L_550:
        /*0064*/ 	.word	0x00000008
.L_551:


//--------------------- .nv.info.default_function_kernel_45 --------------------------
	.section	.nv.info.default_function_kernel_45,"",@"SHT_CUDA_INFO"
	.sectionflags	@""
	.align	4


	//----- nvinfo : EIATTR_CUDA_API_VERSION
	.align		4
        /*0000*/ 	.byte	0x04, 0x37
        /*0002*/ 	.short	(.L_553 - .L_552)
.L_552:
        /*0004*/ 	.word	0x00000082


	//----- nvinfo : EIATTR_KPARAM_INFO
	.align		4
.L_553:
        /*0008*/ 	.byte	0x04, 0x17
        /*000a*/ 	.short	(.L_555 - .L_554)
.L_554:
        /*000c*/ 	.word	0x00000000
        /*0010*/ 	.short	0x0001
        /*0012*/ 	.short	0x0008
        /*0014*/ 	.byte	0x00, 0xf5, 0x21, 0x00


	//----- nvinfo : EIATTR_KPARAM_INFO
	.align		4
.L_555:
        /*0018*/ 	.byte	0x04, 0x17
        /*001a*/ 	.short	(.L_557 - .L_556)
.L_556:
        /*001c*/ 	.word	0x00000000
        /*0020*/ 	.short	0x0000
        /*0022*/ 	.short	0x0000
        /*0024*/ 	.byte	0x00, 0xf5, 0x21, 0x00


	//----- nvinfo : EIATTR_SPARSE_MMA_MASK
	.align		4
.L_557:
        /*0028*/ 	.byte	0x03, 0x50
        /*002a*/ 	.short	0x0000


	//----- nvinfo : EIATTR_MAXREG_COUNT
	.align		4
        /*002c*/ 	.byte	0x03, 0x1b
        /*002e*/ 	.short	0x0040


	//----- nvinfo : EIATTR_MERCURY_ISA_VERSION
	.align		4
        /*0030*/ 	.byte	0x03, 0x5f
        /*0032*/ 	.short	0x0101


	//----- nvinfo : EIATTR_VRC_CTA_INIT_COUNT
	.align		4
        /*0034*/ 	.byte	0x02, 0x4a
	.zero		1
	.zero		1


	//----- nvinfo : EIATTR_EXIT_INSTR_OFFSETS
	.align		4
        /*0038*/ 	.byte	0x04, 0x1c
        /*003a*/ 	.short	(.L_559 - .L_558)


	//   ....[0]....
.L_558:
        /*003c*/ 	.word	0x00000070


	//   ....[1]....
        /*0040*/ 	.word	0x00000130


	//----- nvinfo : EIATTR_MAX_THREADS
	.align		4
.L_559:
        /*0044*/ 	.byte	0x04, 0x05
        /*0046*/ 	.short	(.L_561 - .L_560)
.L_560:
        /*0048*/ 	.word	0x00000400
        /*004c*/ 	.word	0x00000001
        /*0050*/ 	.word	0x00000001


	//----- nvinfo : EIATTR_CBANK_PARAM_SIZE
	.align		4
.L_561:
        /*0054*/ 	.byte	0x03, 0x19
        /*0056*/ 	.short	0x0010


	//----- nvinfo : EIATTR_PARAM_CBANK
	.align		4
        /*0058*/ 	.byte	0x04, 0x0a
        /*005a*/ 	.short	(.L_563 - .L_562)
	.align		4
.L_562:
        /*005c*/ 	.word	index@(.nv.constant0.default_function_kernel_45)
        /*0060*/ 	.short	0x0380
        /*0062*/ 	.short	0x0010


	//----- nvinfo : EIATTR_SW_WAR
	.align		4
.L_563:
        /*0064*/ 	.byte	0x04, 0x36
        /*0066*/ 	.short	(.L_565 - .L_564)
.L_564:
        /*0068*/ 	.word	0x00000008
.L_565:


//--------------------- .nv.info.default_function_kernel_14 --------------------------
	.section	.nv.info.default_function_kernel_14,"",@"SHT_CUDA_INFO"
	.sectionflags	@""
	.align	4


	//----- nvinfo : EIATTR_CUDA_API_VERSION
	.align		4
        /*0000*/ 	.byte	0x04, 0x37
        /*0002*/ 	.short	(.L_567 - .L_566)
.L_566:
        /*0004*/ 	.word	0x00000082


	//----- nvinfo : EIATTR_KPARAM_INFO
	.align		4
.L_567:
        /*0008*/ 	.byte	0x04, 0x17
        /*000a*/ 	.short	(.L_569 - .L_568)
.L_568:
        /*000c*/ 	.word	0x00000000
        /*0010*/ 	.short	0x0002
        /*0012*/ 	.short	0x0010
        /*0014*/ 	.byte	0x00, 0xf5, 0x21, 0x00


	//----- nvinfo : EIATTR_KPARAM_INFO
	.align		4
.L_569:
        /*0018*/ 	.byte	0x04, 0x17
        /*001a*/ 	.short	(.L_571 - .L_570)
.L_570:
        /*001c*/ 	.word	0x00000000
        /*0020*/ 	.short	0x0001
        /*0022*/ 	.short	0x0008
        /*0024*/ 	.byte	0x00, 0xf5, 0x21, 0x00


	//----- nvinfo : EIATTR_KPARAM_INFO
	.align		4
.L_571:
        /*0028*/ 	.byte	0x04, 0x17
        /*002a*/ 	.short	(.L_573 - .L_572)
.L_572:
        /*002c*/ 	.word	0x00000000
        /*0030*/ 	.short	0x0000
        /*0032*/ 	.short	0x0000
        /*0034*/ 	.byte	0x00, 0xf5, 0x21, 0x00


	//----- nvinfo : EIATTR_SPARSE_MMA_MASK
	.align		4
.L_573:
        /*0038*/ 	.byte	0x03, 0x50
        /*003a*/ 	.short	0x0000


	//----- nvinfo : EIATTR_MAXREG_COUNT
	.align		4
        /*003c*/ 	.byte	0x03, 0x1b
        /*003e*/ 	.short	0x0040


	//----- nvinfo : EIATTR_MERCURY_ISA_VERSION
	.align		4
        /*0040*/ 	.byte	0x03, 0x5f
        /*0042*/ 	.short	0x0101


	//----- nvinfo : EIATTR_VRC_CTA_INIT_COUNT
	.align		4
        /*0044*/ 	.byte	0x02, 0x4a
	.zero		1
	.zero		1


	//----- nvinfo : EIATTR_EXIT_INSTR_OFFSETS
	.align		4
        /*0048*/ 	.byte	0x04, 0x1c
        /*004a*/ 	.short	(.L_575 - .L_574)


	//   ....[0]....
.L_574:
        /*004c*/ 	.word	0x00000640


	//----- nvinfo : EIATTR_MAX_THREADS
	.align		4
.L_575:
        /*0050*/ 	.byte	0x04, 0x05
        /*0052*/ 	.short	(.L_577 - .L_576)
.L_576:
        /*0054*/ 	.word	0x00000400
        /*0058*/ 	.word	0x00000001
        /*005c*/ 	.word	0x00000001


	//----- nvinfo : EIATTR_CBANK_PARAM_SIZE
	.align		4
.L_577:
        /*0060*/ 	.byte	0x03, 0x19
        /*0062*/ 	.short	0x0018


	//----- nvinfo : EIATTR_PARAM_CBANK
	.align		4
        /*0064*/ 	.byte	0x04, 0x0a
        /*0066*/ 	.short	(.L_579 - .L_578)
	.align		4
.L_578:
        /*0068*/ 	.word	index@(.nv.constant0.default_function_kernel_14)
        /*006c*/ 	.short	0x0380
        /*006e*/ 	.short	0x0018


	//----- nvinfo : EIATTR_SW_WAR
	.align		4
.L_579:
        /*0070*/ 	.byte	0x04, 0x36
        /*0072*/ 	.short	(.L_581 - .L_580)
.L_580:
        /*0074*/ 	.word	0x00000008
.L_581:


//--------------------- .nv.info.default_function_kernel_33 --------------------------
	.section	.nv.info.default_function_kernel_33,"",@"SHT_CUDA_INFO"
	.sectionflags	@""
	.align	4


	//----- nvinfo : EIATTR_CUDA_API_VERSION
	.align		4
        /*0000*/ 	.byte	0x04, 0x37
        /*0002*/ 	.short	(.L_583 - .L_582)
.L_582:
        /*0004*/ 	.word	0x00000082


	//----- nvinfo : EIATTR_KPARAM_INFO
	.align		4
.L_583:
        /*0008*/ 	.byte	0x04, 0x17
        /*000a*/ 	.short	(.L_585 - .L_584)
.L_584:
        /*000c*/ 	.word	0x00000000
        /*0010*/ 	.short	0x0002
        /*0012*/ 	.short	0x0010
        /*0014*/ 	.byte	0x00, 0xf5, 0x21, 0x00


	//----- nvinfo : EIATTR_KPARAM_INFO
	.align		4
.L_585:
        /*0018*/ 	.byte	0x04, 0x17
        /*001a*/ 	.short	(.L_587 - .L_586)
.L_586:
        /*001c*/ 	.word	0x00000000
        /*0020*/ 	.short	0x0001
        /*0022*/ 	.short	0x0008
        /*0024*/ 	.byte	0x00, 0xf5, 0x21, 0x00


	//----- nvinfo : EIATTR_KPARAM_INFO
	.align		4
.L_587:
        /*0028*/ 	.byte	0x04, 0x17
        /*002a*/ 	.short	(.L_589 - .L_588)
.L_588:
        /*002c*/ 	.word	0x00000000
        /*0030*/ 	.short	0x0000
        /*0032*/ 	.short	0x0000
        /*0034*/ 	.byte	0x00, 0xf5, 0x21, 0x00


	//----- nvinfo : EIATTR_SPARSE_MMA_MASK
	.align		4
.L_589:
        /*0038*/ 	.byte	0x03, 0x50
        /*003a*/ 	.short	0x0000


	//----- nvinfo : EIATTR_MAXREG_COUNT
	.align		4
        /*003c*/ 	.byte	0x03, 0x1b
        /*003e*/ 	.short	0x0040


	//----- nvinfo : EIATTR_MERCURY_ISA_VERSION
	.align		4
        /*0040*/ 	.byte	0x03, 0x5f
        /*0042*/ 	.short	0x0101


	//----- nvinfo : EIATTR_VRC_CTA_INIT_COUNT
	.align		4
        /*0044*/ 	.byte	0x02, 0x4a
	.zero		1
	.zero		1


	//----- nvinfo : EIATTR_EXIT_INSTR_OFFSETS
	.align		4
        /*0048*/ 	.byte	0x04, 0x1c
        /*004a*/ 	.short	(.L_591 - .L_590)


	//   ....[0]....
.L_590:
        /*004c*/ 	.word	0x000004e0


	//----- nvinfo : EIATTR_MAX_THREADS
	.align		4
.L_591:
        /*0050*/ 	.byte	0x04, 0x05
        /*0052*/ 	.short	(.L_593 - .L_592)
.L_592:
        /*0054*/ 	.word	0x00000400
        /*0058*/ 	.word	0x00000001
        /*005c*/ 	.word	0x00000001


	//----- nvinfo : EIATTR_CRS_STACK_SIZE
	.align		4
.L_593:
        /*0060*/ 	.byte	0x04, 0x1e
        /*0062*/ 	.short	(.L_595 - .L_594)
.L_594:
        /*0064*/ 	.word	0x00000000


	//----- nvinfo : EIATTR_CBANK_PARAM_SIZE
	.align		4
.L_595:
        /*0068*/ 	.byte	0x03, 0x19
        /*006a*/ 	.short	0x0018


	//----- nvinfo : EIATTR_PARAM_CBANK
	.align		4
        /*006c*/ 	.byte	0x04, 0x0a
        /*006e*/ 	.short	(.L_597 - .L_596)
	.align		4
.L_596:
        /*0070*/ 	.word	index@(.nv.constant0.default_function_kernel_33)
        /*0074*/ 	.short	0x0380
        /*0076*/ 	.short	0x0018


	//----- nvinfo : EIATTR_SW_WAR
	.align		4
.L_597:
        /*0078*/ 	.byte	0x04, 0x36
        /*007a*/ 	.short	(.L_599 - .L_598)
.L_598:
        /*007c*/ 	.word	0x00000008
.L_599:


//--------------------- .nv.info.default_function_kernel_4 --------------------------
	.section	.nv.info.default_function_kernel_4,"",@"SHT_CUDA_INFO"
	.sectionflags	@""
	.align	4


	//----- nvinfo : EIATTR_CUDA_API_VERSION
	.align		4
        /*0000*/ 	.byte	0x04, 0x37
        /*0002*/ 	.short	(.L_601 - .L_600)
.L_600:
        /*0004*/ 	.word	0x00000082


	//----- nvinfo : EIATTR_KPARAM_INFO
	.align		4
.L_601:
        /*0008*/ 	.byte	0x04, 0x17
        /*000a*/ 	.short	(.L_603 - .L_602)
.L_602:
        /*000c*/ 	.word	0x00000000
        /*0010*/ 	.short	0x0000
        /*0012*/ 	.short	0x0000
        /*0014*/ 	.byte	0x00, 0xf5, 0x21, 0x00


	//----- nvinfo : EIATTR_SPARSE_MMA_MASK
	.align		4
.L_603:
        /*0018*/ 	.byte	0x03, 0x50
        /*001a*/ 	.short	0x0000


	//----- nvinfo : EIATTR_MAXREG_COUNT
	.align		4
        /*001c*/ 	.byte	0x03, 0x1b
        /*001e*/ 	.short	0x0040


	//----- nvinfo : EIATTR_MERCURY_ISA_VERSION
	.align		4
        /*0020*/ 	.byte	0x03, 0x5f
        /*0022*/ 	.short	0x0101


	//----- nvinfo : EIATTR_VRC_CTA_INIT_COUNT
	.align		4
        /*0024*/ 	.byte	0x02, 0x4a
	.zero		1
	.zero		1


	//----- nvinfo : EIATTR_EXIT_INSTR_OFFSETS
	.align		4
        /*0028*/ 	.byte	0x04, 0x1c
        /*002a*/ 	.short	(.L_605 - .L_604)


	//   ....[0]....
.L_604:
        /*002c*/ 	.word	0x00000070


	//   ....[1]....
        /*0030*/ 	.word	0x00000200


	//----- nvinfo : EIATTR_MAX_THREADS
	.align		4
.L_605:
        /*0034*/ 	.byte	0x04, 0x05
        /*0036*/ 	.short	(.L_607 - .L_606)
.L_606:
        /*0038*/ 	.word	0x00000400
        /*003c*/ 	.word	0x00000001
        /*0040*/ 	.word	0x00000001


	//----- nvinfo : EIATTR_CBANK_PARAM_SIZE
	.align		4
.L_607:
        /*0044*/ 	.byte	0x03, 0x19
        /*0046*/ 	.short	0x0008


	//----- nvinfo : EIATTR_PARAM_CBANK
	.align		4
        /*0048*/ 	.byte	0x04, 0x0a
        /*004a*/ 	.short	(.L_609 - .L_608)
	.align		4
.L_608:
        /*004c*/ 	.word	index@(.nv.constant0.default_function_kernel_4)
        /*0050*/ 	.short	0x0380
        /*0052*/ 	.short	0x0008


	//----- nvinfo : EIATTR_SW_WAR
	.align		4
.L_609:
        /*0054*/ 	.byte	0x04, 0x36
        /*0056*/ 	.short	(.L_611 - .L_610)
.L_610:
        /*0058*/ 	.word	0x00000008
.L_611:


//--------------------- .nv.info.default_function_kernel_46 --------------------------
	.section	.nv.info.default_function_kernel_46,"",@"SHT_CUDA_INFO"
	.sectionflags	@""
	.align	4


	//----- nvinfo : EIATTR_CUDA_API_VERSION
	.align		4
        /*0000*/ 	.byte	0x04, 0x37
        /*0002*/ 	.short	(.L_613 - .L_612)
.L_612:
        /*0004*/ 	.word	0x00000082


	//----- nvinfo : EIATTR_KPARAM_INFO
	.align		4
.L_613:
        /*0008*/ 	.byte	0x04, 0x17
        /*000a*/ 	.short	(.L_615 - .L_614)
.L_614:
        /*000c*/ 	.word	0x00000000
        /*0010*/ 	.short	0x0004
        /*0012*/ 	.short	0x0020
        /*0014*/ 	.byte	0x00, 0xf5, 0x21, 0x00


	//----- nvinfo : EIATTR_KPARAM_INFO
	.align		4
.L_615:
        /*0018*/ 	.byte	0x04, 0x17
        /*001a*/ 	.short	(.L_617 - .L_616)
.L_616:
        /*001c*/ 	.word	0x00000000
        /*0020*/ 	.short	0x0003
        /*0022*/ 	.short	0x0018
        /*0024*/ 	.byte	0x00, 0xf5, 0x21, 0x00


	//----- nvinfo : EIATTR_KPARAM_INFO
	.align		4
.L_617:
        /*0028*/ 	.byte	0x04, 0x17
        /*002a*/ 	.short	(.L_619 - .L_618)
.L_618:
        /*002c*/ 	.word	0x00000000
        /*0030*/ 	.short	0x0002
        /*0032*/ 	.short	0x0010
        /*0034*/ 	.byte	0x00, 0xf5, 0x21, 0x00


	//----- nvinfo : EIATTR_KPARAM_INFO
	.align		4
.L_619:
        /*0038*/ 	.byte	0x04, 0x17
        /*003a*/ 	.short	(.L_621 - .L_620)
.L_620:
        /*003c*/ 	.word	0x00000000
        /*0040*/ 	.short	0x0001
        /*0042*/ 	.short	0x0008
        /*0044*/ 	.byte	0x00, 0xf5, 0x21, 0x00


	//----- nvinfo : EIATTR_KPARAM_INFO
	.align		4
.L_621:
        /*0048*/ 	.byte	0x04, 0x17
        /*004a*/ 	.short	(.L_623 - .L_622)
.L_622:
        /*004c*/ 	.word	0x00000000
        /*0050*/ 	.short	0x0000
        /*0052*/ 	.short	0x0000
        /*0054*/ 	.byte	0x00, 0xf5, 0x21, 0x00


	//----- nvinfo : EIATTR_SPARSE_MMA_MASK
	.align		4
.L_623:
        /*0058*/ 	.byte	0x03, 0x50
        /*005a*/ 	.short	0x0000


	//----- nvinfo : EIATTR_MAXREG_COUNT
	.align		4
        /*005c*/ 	.byte	0x03, 0x1b
        /*005e*/ 	.short	0x0040


	//----- nvinfo : EIATTR_MERCURY_ISA_VERSION
	.align		4
        /*0060*/ 	.byte	0x03, 0x5f
        /*0062*/ 	.short	0x0101


	//----- nvinfo : EIATTR_VRC_CTA_INIT_COUNT
	.align		4
        /*0064*/ 	.byte	0x02, 0x4a
	.zero		1
	.zero		1


	//----- nvinfo : EIATTR_EXIT_INSTR_OFFSETS
	.align		4
        /*0068*/ 	.byte	0x04, 0x1c
        /*006a*/ 	.short	(.L_625 - .L_624)


	//   ....[0]....
.L_624:
        /*006c*/ 	.word	0x000002c0


	//----- nvinfo : EIATTR_MAX_THREADS
	.align		4
.L_625:
        /*0070*/ 	.byte	0x04, 0x05
        /*0072*/ 	.short	(.L_627 - .L_626)
.L_626:
        /*0074*/ 	.word	0x00000400
        /*0078*/ 	.word	0x00000001
        /*007c*/ 	.word	0x00000001


	//----- nvinfo : EIATTR_CRS_STACK_SIZE
	.align		4
.L_627:
        /*0080*/ 	.byte	0x04, 0x1e
        /*0082*/ 	.short	(.L_629 - .L_628)
.L_628:
        /*0084*/ 	.word	0x00000000


	//----- nvinfo : EIATTR_CBANK_PARAM_SIZE
	.align		4
.L_629:
        /*0088*/ 	.byte	0x03, 0x19
        /*008a*/ 	.short	0x0028


	//----- nvinfo : EIATTR_PARAM_CBANK
	.align		4
        /*008c*/ 	.byte	0x04, 0x0a
        /*008e*/ 	.short	(.L_631 - .L_630)
	.align		4
.L_630:
        /*0090*/ 	.word	index@(.nv.constant0.default_function_kernel_46)
        /*0094*/ 	.short	0x0380
        /*0096*/ 	.short	0x0028


	//----- nvinfo : EIATTR_SW_WAR
	.align		4
.L_631:
        /*0098*/ 	.byte	0x04, 0x36
        /*009a*/ 	.short	(.L_633 - .L_632)
.L_632:
        /*009c*/ 	.word	0x00000008
.L_633:


//--------------------- .nv.info.default_function_kernel_34 --------------------------
	.section	.nv.info.default_function_kernel_34,"",@"SHT_CUDA_INFO"
	.sectionflags	@""
	.align	4


	//----- nvinfo : EIATTR_CUDA_API_VERSION
	.align		4
        /*0000*/ 	.byte	0x04, 0x37
        /*0002*/ 	.short	(.L_635 - .L_634)
.L_634:
        /*0004*/ 	.word	0x00000082


	//----- nvinfo : EIATTR_KPARAM_INFO
	.align		4
.L_635:
        /*0008*/ 	.byte	0x04, 0x17
        /*000a*/ 	.short	(.L_637 - .L_636)
.L_636:
        /*000c*/ 	.word	0x00000000
        /*0010*/ 	.short	0x0001
        /*0012*/ 	.short	0x0008
        /*0014*/ 	.byte	0x00, 0xf5, 0x21, 0x00


	//----- nvinfo : EIATTR_KPARAM_INFO
	.align		4
.L_637:
        /*0018*/ 	.byte	0x04, 0x17
        /*001a*/ 	.short	(.L_639 - .L_638)
.L_638:
        /*001c*/ 	.word	0x00000000
        /*0020*/ 	.short	0x0000
        /*0022*/ 	.short	0x0000
        /*0024*/ 	.byte	0x00, 0xf5, 0x21, 0x00


	//----- nvinfo : EIATTR_SPARSE_MMA_MASK
	.align		4
.L_639:
        /*0028*/ 	.byte	0x03, 0x50
        /*002a*/ 	.short	0x0000


	//----- nvinfo : EIATTR_MAXREG_COUNT
	.align		4
        /*002c*/ 	.byte	0x03, 0x1b
        /*002e*/ 	.short	0x0040


	//----- nvinfo : EIATTR_MERCURY_ISA_VERSION
	.align		4
        /*0030*/ 	.byte	0x03, 0x5f
        /*0032*/ 	.short	0x0101


	//----- nvinfo : EIATTR_VRC_CTA_INIT_COUNT
	.align		4
        /*0034*/ 	.byte	0x02, 0x4a
	.zero		1
	.zero		1


	//----- nvinfo : EIATTR_EXIT_INSTR_OFFSETS
	.align		4
        /*0038*/ 	.byte	0x04, 0x1c
        /*003a*/ 	.short	(.L_641 - .L_640)


	//   ....[0]....
.L_640:
        /*003c*/ 	.word	0x00000070


	//   ....[1]....
        /*0040*/ 	.word	0x00000130


	//----- nvinfo : EIATTR_MAX_THREADS
	.align		4
.L_641:
        /*0044*/ 	.byte	0x04, 0x05
        /*0046*/ 	.short	(.L_643 - .L_642)
.L_642:
        /*0048*/ 	.word	0x00000400
        /*004c*/ 	.word	0x00000001
        /*0050*/ 	.word	0x00000001


	//----- nvinfo : EIATTR_CBANK_PARAM_SIZE
	.align		4
.L_643:
        /*0054*/ 	.byte	0x03, 0x19
        /*0056*/ 	.short	0x0010


	//----- nvinfo : EIATTR_PARAM_CBANK
	.align		4
        /*0058*/ 	.byte	0x04, 0x0a
        /*005a*/ 	.short	(.L_645 - .L_644)
	.align		4
.L_644:
        /*005c*/ 	.word	index@(.nv.constant0.default_function_kernel_34)
        /*0060*/ 	.short	0x0380
        /*0062*/ 	.short	0x0010


	//----- nvinfo : EIATTR_SW_WAR
	.align		4
.L_645:
        /*0064*/ 	.byte	0x04, 0x36
        /*0066*/ 	.short	(.L_647 - .L_646)
.L_646:
        /*0068*/ 	.word	0x00000008
.L_647:


//--------------------- .nv.info.default_function_kernel_21 --------------------------
	.section	.nv.info.default_function_kernel_21,"",@"SHT_CUDA_INFO"
	.sectionflags	@""
	.align	4


	//----- nvinfo : EIATTR_CUDA_API_VERSION
	.align		4
        /*0000*/ 	.byte	0x04, 0x37
        /*0002*/ 	.short	(.L_649 - .L_648)
.L_648:
        /*0004*/ 	.word	0x00000082


	//----- nvinfo : EIATTR_KPARAM_INFO
	.align		4
.L_649:
        /*0008*/ 	.byte	0x04, 0x17
        /*000a*/ 	.short	(.L_651 - .L_650)
.L_650:
        /*000c*/ 	.word	0x00000000
        /*0010*/ 	.short	0x0002
        /*0012*/ 	.short	0x0010
        /*0014*/ 	.byte	0x00, 0xf5, 0x21, 0x00


	//----- nvinfo : EIATTR_KPARAM_INFO
	.align		4
.L_651:
        /*0018*/ 	.byte	0x04, 0x17
        /*001a*/ 	.short	(.L_653 - .L_652)
.L_652:
        /*001c*/ 	.word	0x00000000
        /*0020*/ 	.short	0x0001
        /*0022*/ 	.short	0x0008
        /*0024*/ 	.byte	0x00, 0xf5, 0x21, 0x00


	//----- nvinfo : EIATTR_KPARAM_INFO
	.align		4
.L_653:
        /*0028*/ 	.byte	0x04, 0x17
        /*002a*/ 	.short	(.L_655 - .L_654)
.L_654:
        /*002c*/ 	.word	0x00000000
        /*0030*/ 	.short	0x0000
        /*0032*/ 	.short	0x0000
        /*0034*/ 	.byte	0x00, 0xf5, 0x21, 0x00


	//----- nvinfo : EIATTR_SPARSE_MMA_MASK
	.align		4
.L_655:
        /*0038*/ 	.byte	0x03, 0x50
        /*003a*/ 	.short	0x0000


	//----- nvinfo : EIATTR_MAXREG_COUNT
	.align		4
        /*003c*/ 	.byte	0x03, 0x1b
        /*003e*/ 	.short	0x0040


	//----- nvinfo : EIATTR_MERCURY_ISA_VERSION
	.align		4
        /*0040*/ 	.byte	0x03, 0x5f
        /*0042*/ 	.short	0x0101


	//----- nvinfo : EIATTR_VRC_CTA_INIT_COUNT
	.align		4
        /*0044*/ 	.byte	0x02, 0x4a
	.zero		1
	.zero		1


	//----- nvinfo : EIATTR_EXIT_INSTR_OFFSETS
	.align		4
        /*0048*/ 	.byte	0x04, 0x1c
        /*004a*/ 	.short	(.L_657 - .L_656)


	//   ....[0]....
.L_656:
        /*004c*/ 	.word	0x000004c0


	//----- nvinfo : EIATTR_MAX_THREADS
	.align		4
.L_657:
        /*0050*/ 	.byte	0x04, 0x05
        /*0052*/ 	.short	(.L_659 - .L_658)
.L_658:
        /*0054*/ 	.word	0x00000400
        /*0058*/ 	.word	0x00000001
        /*005c*/ 	.word	0x00000001


	//----- nvinfo : EIATTR_CRS_STACK_SIZE
	.align		4
.L_659:
        /*0060*/ 	.byte	0x04, 0x1e
        /*0062*/ 	.short	(.L_661 - .L_660)
.L_660:
        /*0064*/ 	.word	0x00000000


	//----- nvinfo : EIATTR_CBANK_PARAM_SIZE
	.align		4
.L_661:
        /*0068*/ 	.byte	0x03, 0x19
        /*006a*/ 	.short	0x0018


	//----- nvinfo : EIATTR_PARAM_CBANK
	.align		4
        /*006c*/ 	.byte	0x04, 0x0a
        /*006e*/ 	.short	(.L_663 - .L_662)
	.align		4
.L_662:
        /*0070*/ 	.word	index@(.nv.constant0.default_function_kernel_21)
        /*0074*/ 	.short	0x0380
        /*0076*/ 	.short	0x0018


	//----- nvinfo : EIATTR_SW_WAR
	.align		4
.L_663:
        /*0078*/ 	.byte	0x04, 0x36
        /*007a*/ 	.short	(.L_665 - .L_664)
.L_664:
        /*007c*/ 	.word	0x00000008
.L_665:


//--------------------- .nv.info.default_function_kernel_7 --------------------------
	.section	.nv.info.default_function_kernel_7,"",@"SHT_CUDA_INFO"
	.sectionflags	@""
	.align	4


	//----- nvinfo : EIATTR_CUDA_API_VERSION
	.align		4
        /*0000*/ 	.byte	0x04, 0x37
        /*0002*/ 	.short	(.L_667 - .L_666)
.L_666:
        /*0004*/ 	.word	0x00000082


	//----- nvinfo : EIATTR_KPARAM_INFO
	.align		4
.L_667:
        /*0008*/ 	.byte	0x04, 0x17
        /*000a*/ 	.short	(.L_669 - .L_668)
.L_668:
        /*000c*/ 	.word	0x00000000
        /*0010*/ 	.short	0x0000
        /*0012*/ 	.short	0x0000
        /*0014*/ 	.byte	0x00, 0xf5, 0x21, 0x00


	//----- nvinfo : EIATTR_SPARSE_MMA_MASK
	.align		4
.L_669:
        /*0018*/ 	.byte	0x03, 0x50
        /*001a*/ 	.short	0x0000


	//----- nvinfo : EIATTR_MAXREG_COUNT
	.align		4
        /*001c*/ 	.byte	0x03, 0x1b
        /*001e*/ 	.short	0x0040


	//----- nvinfo : EIATTR_MERCURY_ISA_VERSION
	.align		4
        /*0020*/ 	.byte	0x03, 0x5f
        /*0022*/ 	.short	0x0101


	//----- nvinfo : EIATTR_VRC_CTA_INIT_COUNT
	.align		4
        /*0024*/ 	.byte	0x02, 0x4a
	.zero		1
	.zero		1


	//----- nvinfo : EIATTR_EXIT_INSTR_OFFSETS
	.align		4
        /*0028*/ 	.byte	0x04, 0x1c
        /*002a*/ 	.short	(.L_671 - .L_670)


	//   ....[0]....
.L_670:
        /*002c*/ 	.word	0x00000070


	//   ....[1]....
        /*0030*/ 	.word	0x00000230


	//----- nvinfo : EIATTR_MAX_THREADS
	.align		4
.L_671:
        /*0034*/ 	.byte	0x04, 0x05
        /*0036*/ 	.short	(.L_673 - .L_672)
.L_672:
        /*0038*/ 	.word	0x00000400
        /*003c*/ 	.word	0x00000001
        /*0040*/ 	.word	0x00000001


	//----- nvinfo : EIATTR_CRS_STACK_SIZE
	.align		4
.L_673:
        /*0044*/ 	.byte	0x04, 0x1e
        /*0046*/ 	.short	(.L_675 - .L_674)
.L_674:
        /*0048*/ 	.word	0x00000000


	//----- nvinfo : EIATTR_CBANK_PARAM_SIZE
	.align		4
.L_675:
        /*004c*/ 	.byte	0x03, 0x19
        /*004e*/ 	.short	0x0008


	//----- nvinfo : EIATTR_PARAM_CBANK
	.align		4
        /*0050*/ 	.byte	0x04, 0x0a
        /*0052*/ 	.short	(.L_677 - .L_676)
	.align		4
.L_676:
        /*0054*/ 	.word	index@(.nv.constant0.default_function_kernel_7)
        /*0058*/ 	.short	0x0380
        /*005a*/ 	.short	0x0008


	//----- nvinfo : EIATTR_SW_WAR
	.align		4
.L_677:
        /*005c*/ 	.byte	0x04, 0x36
        /*005e*/ 	.short	(.L_679 - .L_678)
.L_678:
        /*0060*/ 	.word	0x00000008
.L_679:


//--------------------- .nv.info.default_function_kernel_11 --------------------------
	.section	.nv.info.default_function_kernel_11,"",@"SHT_CUDA_INFO"
	.sectionflags	@""
	.align	4


	//----- nvinfo : EIATTR_CUDA_API_VERSION
	.align		4
        /*0000*/ 	.byte	0x04, 0x37
        /*0002*/ 	.short	(.L_681 - .L_680)
.L_680:
        /*0004*/ 	.word	0x00000082


	//----- nvinfo : EIATTR_KPARAM_INFO
	.align		4
.L_681:
        /*0008*/ 	.byte	0x04, 0x17
        /*000a*/ 	.short	(.L_683 - .L_682)
.L_682:
        /*000c*/ 	.word	0x00000000
        /*0010*/ 	.short	0x0002
        /*0012*/ 	.short	0x0010
        /*0014*/ 	.byte	0x00, 0xf5, 0x21, 0x00


	//----- nvinfo : EIATTR_KPARAM_INFO
	.align		4
.L_683:
        /*0018*/ 	.byte	0x04, 0x17
        /*001a*/ 	.short	(.L_685 - .L_684)
.L_684:
        /*001c*/ 	.word	0x00000000
        /*0020*/ 	.short	0x0001
        /*0022*/ 	.short	0x0008
        /*0024*/ 	.byte	0x00, 0xf5, 0x21, 0x00


	//----- nvinfo : EIATTR_KPARAM_INFO
	.align		4
.L_685:
        /*0028*/ 	.byte	0x04, 0x17
        /*002a*/ 	.short	(.L_687 - .L_686)
.L_686:
        /*002c*/ 	.word	0x00000000
        /*0030*/ 	.short	0x0000
        /*0032*/ 	.short	0x0000
        /*0034*/ 	.byte	0x00, 0xf5, 0x21, 0x00


	//----- nvinfo : EIATTR_SPARSE_MMA_MASK
	.align		4
.L_687:
        /*0038*/ 	.byte	0x03, 0x50
        /*003a*/ 	.short	0x0000


	//----- nvinfo : EIATTR_MAXREG_COUNT
	.align		4
        /*003c*/ 	.byte	0x03, 0x1b
        /*003e*/ 	.short	0x0040


	//----- nvinfo : EIATTR_MERCURY_ISA_VERSION
	.align		4
        /*0040*/ 	.byte	0x03, 0x5f
        /*0042*/ 	.short	0x0101


	//----- nvinfo : EIATTR_VRC_CTA_INIT_COUNT
	.align		4
        /*0044*/ 	.byte	0x02, 0x4a
	.zero		1
	.zero		1


	//----- nvinfo : EIATTR_EXIT_INSTR_OFFSETS
	.align		4
        /*0048*/ 	.byte	0x04, 0x1c
        /*004a*/ 	.short	(.L_689 - .L_688)


	//   ....[0]....
.L_688:
        /*004c*/ 	.word	0x000004e0


	//----- nvinfo : EIATTR_MAX_THREADS
	.align		4
.L_689:
        /*0050*/ 	.byte	0x04, 0x05
        /*0052*/ 	.short	(.L_691 - .L_690)
.L_690:
        /*0054*/ 	.word	0x00000400
        /*0058*/ 	.word	0x00000001
        /*005c*/ 	.word	0x00000001


	//----- nvinfo : EIATTR_CRS_STACK_SIZE
	.align		4
.L_691:
        /*0060*/ 	.byte	0x04, 0x1e
        /*0062*/ 	.short	(.L_693 - .L_692)
.L_692:
        /*0064*/ 	.word	0x00000000


	//----- nvinfo : EIATTR_CBANK_PARAM_SIZE
	.align		4
.L_693:
        /*0068*/ 	.byte	0x03, 0x19
        /*006a*/ 	.short	0x0018


	//----- nvinfo : EIATTR_PARAM_CBANK
	.align		4
        /*006c*/ 	.byte	0x04, 0x0a
        /*006e*/ 	.short	(.L_695 - .L_694)
	.align		4
.L_694:
        /*0070*/ 	.word	index@(.nv.constant0.default_function_kernel_11)
        /*0074*/ 	.short	0x0380
        /*0076*/ 	.short	0x0018


	//----- nvinfo : EIATTR_SW_WAR
	.align		4
.L_695:
        /*0078*/ 	.byte	0x04, 0x36
        /*007a*/ 	.short	(.L_697 - .L_696)
.L_696:
        /*007c*/ 	.word	0x00000008
.L_697:


//--------------------- .nv.info.default_function_kernel_26 --------------------------
	.section	.nv.info.default_function_kernel_26,"",@"SHT_CUDA_INFO"
	.sectionflags	@""
	.align	4


	//----- nvinfo : EIATTR_CUDA_API_VERSION
	.align		4
        /*0000*/ 	.byte	0x04, 0x37
        /*0002*/ 	.short	(.L_699 - .L_698)
.L_698:
        /*0004*/ 	.word	0x00000082


	//----- nvinfo : EIATTR_KPARAM_INFO
	.align		4
.L_699:
        /*0008*/ 	.byte	0x04, 0x17
        /*000a*/ 	.short	(.L_701 - .L_700)
.L_700:
        /*000c*/ 	.word	0x00000000
        /*0010*/ 	.short	0x0000
        /*0012*/ 	.short	0x0000
        /*0014*/ 	.byte	0x00, 0xf5, 0x21, 0x00


	//----- nvinfo : EIATTR_SPARSE_MMA_MASK
	.align		4
.L_701:
        /*0018*/ 	.byte	0x03, 0x50
        /*001a*/ 	.short	0x0000


	//----- nvinfo : EIATTR_MAXREG_COUNT
	.align		4
        /*001c*/ 	.byte	0x03, 0x1b
        /*001e*/ 	.short	0x0040


	//----- nvinfo : EIATTR_MERCURY_ISA_VERSION
	.align		4
        /*0020*/ 	.byte	0x03, 0x5f
        /*0022*/ 	.short	0x0101


	//----- nvinfo : EIATTR_VRC_CTA_INIT_COUNT
	.align		4
        /*0024*/ 	.byte	0x02, 0x4a
	.zero		1
	.zero		1


	//----- nvinfo : EIATTR_EXIT_INSTR_OFFSETS
	.align		4
        /*0028*/ 	.byte	0x04, 0x1c
        /*002a*/ 	.short	(.L_703 - .L_702)


	//   ....[0]....
.L_702:
        /*002c*/ 	.word	0x00000070


	//   ....[1]....
        /*0030*/ 	.word	0x00000200


	//----- nvinfo : EIATTR_MAX_THREADS
	.align		4
.L_703:
        /*0034*/ 	.byte	0x04, 0x05
        /*0036*/ 	.short	(.L_705 - .L_704)
.L_704:
        /*0038*/ 	.word	0x00000400
        /*003c*/ 	.word	0x00000001
        /*0040*/ 	.word	0x00000001


	//----- nvinfo : EIATTR_CBANK_PARAM_SIZE
	.align		4
.L_705:
        /*0044*/ 	.byte	0x03, 0x19
        /*0046*/ 	.short	0x0008


	//----- nvinfo : EIATTR_PARAM_CBANK
	.align		4
        /*0048*/ 	.byte	0x04, 0x0a
        /*004a*/ 	.short	(.L_707 - .L_706)
	.align		4
.L_706:
        /*004c*/ 	.word	index@(.nv.constant0.default_function_kernel_26)
        /*0050*/ 	.short	0x0380
        /*0052*/ 	.short	0x0008


	//----- nvinfo : EIATTR_SW_WAR
	.align		4
.L_707:
        /*0054*/ 	.byte	0x04, 0x36
        /*0056*/ 	.short	(.L_709 - .L_708)
.L_708:
        /*0058*/ 	.word	0x00000008
.L_709:


//--------------------- .nv.info.default_function_kernel_2 --------------------------
	.section	.nv.info.default_function_kernel_2,"",@"SHT_CUDA_INFO"
	.sectionflags	@""
	.align	4


	//----- nvinfo : EIATTR_CUDA_API_VERSION
	.align		4
        /*0000*/ 	.byte	0x04, 0x37
        /*0002*/ 	.short	(.L_711 - .L_710)
.L_710:
        /*0004*/ 	.word	0x00000082


	//----- nvinfo : EIATTR_KPARAM_INFO
	.align		4
.L_711:
        /*0008*/ 	.byte	0x04, 0x17
        /*000a*/ 	.short	(.L_713 - .L_712)
.L_712:
        /*000c*/ 	.word	0x00000000
        /*0010*/ 	.short	0x0001
        /*0012*/ 	.short	0x0008
        /*0014*/ 	.byte	0x00, 0xf5, 0x21, 0x00


	//----- nvinfo : EIATTR_KPARAM_INFO
	.align		4
.L_713:
        /*0018*/ 	.byte	0x04, 0x17
        /*001a*/ 	.short	(.L_715 - .L_714)
.L_714:
        /*001c*/ 	.word	0x00000000
        /*0020*/ 	.short	0x0000
        /*0022*/ 	.short	0x0000
        /*0024*/ 	.byte	0x00, 0xf5, 0x21, 0x00


	//----- nvinfo : EIATTR_SPARSE_MMA_MASK
	.align		4
.L_715:
        /*0028*/ 	.byte	0x03, 0x50
        /*002a*/ 	.short	0x0000


	//----- nvinfo : EIATTR_MAXREG_COUNT
	.align		4
        /*002c*/ 	.byte	0x03, 0x1b
        /*002e*/ 	.short	0x0040


	//----- nvinfo : EIATTR_MERCURY_ISA_VERSION
	.align		4
        /*0030*/ 	.byte	0x03, 0x5f
        /*0032*/ 	.short	0x0101


	//----- nvinfo : EIATTR_VRC_CTA_INIT_COUNT
	.align		4
        /*0034*/ 	.byte	0x02, 0x4a
	.zero		1
	.zero		1


	//----- nvinfo : EIATTR_EXIT_INSTR_OFFSETS
	.align		4
        /*0038*/ 	.byte	0x04, 0x1c
        /*003a*/ 	.short	(.L_717 - .L_716)


	//   ....[0]....
.L_716:
        /*003c*/ 	.word	0x00000070


	//   ....[1]....
        /*0040*/ 	.word	0x000001f0


	//----- nvinfo : EIATTR_MAX_THREADS
	.align		4
.L_717:
        /*0044*/ 	.byte	0x04, 0x05
        /*0046*/ 	.short	(.L_719 - .L_718)
.L_718:
        /*0048*/ 	.word	0x00000400
        /*004c*/ 	.word	0x00000001
        /*0050*/ 	.word	0x00000001


	//----- nvinfo : EIATTR_CBANK_PARAM_SIZE
	.align		4
.L_719:
        /*0054*/ 	.byte	0x03, 0x19
        /*0056*/ 	.short	0x0010


	//----- nvinfo : EIATTR_PARAM_CBANK
	.align		4
        /*0058*/ 	.byte	0x04, 0x0a
        /*005a*/ 	.short	(.L_721 - .L_720)
	.align		4
.L_720:
        /*005c*/ 	.word	index@(.nv.constant0.default_function_kernel_2)
        /*0060*/ 	.short	0x0380
        /*0062*/ 	.short	0x0010


	//----- nvinfo : EIATTR_SW_WAR
	.align		4
.L_721:
        /*0064*/ 	.byte	0x04, 0x36
        /*0066*/ 	.short	(.L_723 - .L_722)
.L_722:
        /*0068*/ 	.word	0x00000008
.L_723:


//--------------------- .nv.info.default_function_kernel_40 --------------------------
	.section	.nv.info.default_function_kernel_40,"",@"SHT_CUDA_INFO"
	.sectionflags	@""
	.align	4


	//----- nvinfo : EIATTR_CUDA_API_VERSION
	.align		4
        /*0000*/ 	.byte	0x04, 0x37
        /*0002*/ 	.short	(.L_725 - .L_724)
.L_724:
        /*0004*/ 	.word	0x00000082


	//----- nvinfo : EIATTR_KPARAM_INFO
	.align		4
.L_725:
        /*0008*/ 	.byte	0x04, 0x17
        /*000a*/ 	.short	(.L_727 - .L_726)
.L_726:
        /*000c*/ 	.word	0x00000000
        /*0010*/ 	.short	0x0000
        /*0012*/ 	.short	0x0000
        /*0014*/ 	.byte	0x00, 0xf5, 0x21, 0x00


	//----- nvinfo : EIATTR_SPARSE_MMA_MASK
	.align		4
.L_727:
        /*0018*/ 	.byte	0x03, 0x50
        /*001a*/ 	.short	0x0000


	//----- nvinfo : EIATTR_MAXREG_COUNT
	.align		4
        /*001c*/ 	.byte	0x03, 0x1b
        /*001e*/ 	.short	0x0040


	//----- nvinfo : EIATTR_MERCURY_ISA_VERSION
	.align		4
        /*0020*/ 	.byte	0x03, 0x5f
        /*0022*/ 	.short	0x0101


	//----- nvinfo : EIATTR_VRC_CTA_INIT_COUNT
	.align		4
        /*0024*/ 	.byte	0x02, 0x4a
	.zero		1
	.zero		1


	//----- nvinfo : EIATTR_EXIT_INSTR_OFFSETS
	.align		4
        /*0028*/ 	.byte	0x04, 0x1c
        /*002a*/ 	.short	(.L_729 - .L_728)


	//   ....[0]....
.L_728:
        /*002c*/ 	.word	0x00000070


	//   ....[1]....
        /*0030*/ 	.word	0x00000230


	//----- nvinfo : EIATTR_MAX_THREADS
	.align		4
.L_729:
        /*0034*/ 	.byte	0x04, 0x05
        /*0036*/ 	.short	(.L_731 - .L_730)
.L_730:
        /*0038*/ 	.word	0x00000400
        /*003c*/ 	.word	0x00000001
        /*0040*/ 	.word	0x00000001


	//----- nvinfo : EIATTR_CRS_STACK_SIZE
	.align		4
.L_731:
        /*0044*/ 	.byte	0x04, 0x1e
        /*0046*/ 	.short	(.L_733 - .L_732)
.L_732:
        /*0048*/ 	.word	0x00000000


	//----- nvinfo : EIATTR_CBANK_PARAM_SIZE
	.align		4
.L_733:
        /*004c*/ 	.byte	0x03, 0x19
        /*004e*/ 	.short	0x0008


	//----- nvinfo : EIATTR_PARAM_CBANK
	.align		4
        /*0050*/ 	.byte	0x04, 0x0a
        /*0052*/ 	.short	(.L_735 - .L_734)
	.align		4
.L_734:
        /*0054*/ 	.word	index@(.nv.constant0.default_function_kernel_40)
        /*0058*/ 	.short	0x0380
        /*005a*/ 	.short	0x0008


	//----- nvinfo : EIATTR_SW_WAR
	.align		4
.L_735:
        /*005c*/ 	.byte	0x04, 0x36
        /*005e*/ 	.short	(.L_737 - .L_736)
.L_736:
        /*0060*/ 	.word	0x00000008
.L_737:


//--------------------- .nv.info.default_function_kernel_23 --------------------------
	.section	.nv.info.default_function_kernel_23,"",@"SHT_CUDA_INFO"
	.sectionflags	@""
	.align	4


	//----- nvinfo : EIATTR_CUDA_API_VERSION
	.align		4
        /*0000*/ 	.byte	0x04, 0x37
        /*0002*/ 	.short	(.L_739 - .L_738)
.L_738:
        /*0004*/ 	.word	0x00000082


	//----- nvinfo : EIATTR_KPARAM_INFO
	.align		4
.L_739:
        /*0008*/ 	.byte	0x04, 0x17
        /*000a*/ 	.short	(.L_741 - .L_740)
.L_740:
        /*000c*/ 	.word	0x00000000
        /*0010*/ 	.short	0x0001
        /*0012*/ 	.short	0x0008
        /*0014*/ 	.byte	0x00, 0xf5, 0x21, 0x00


	//----- nvinfo : EIATTR_KPARAM_INFO
	.align		4
.L_741:
        /*0018*/ 	.byte	0x04, 0x17
        /*001a*/ 	.short	(.L_743 - .L_742)
.L_742:
        /*001c*/ 	.word	0x00000000
        /*0020*/ 	.short	0x0000
        /*0022*/ 	.short	0x0000
        /*0024*/ 	.byte	0x00, 0xf5, 0x21, 0x00


	//----- nvinfo : EIATTR_SPARSE_MMA_MASK
	.align		4
.L_743:
        /*0028*/ 	.byte	0x03, 0x50
        /*002a*/ 	.short	0x0000


	//----- nvinfo : EIATTR_MAXREG_COUNT
	.align		4
        /*002c*/ 	.byte	0x03, 0x1b
        /*002e*/ 	.short	0x0040


	//----- nvinfo : EIATTR_MERCURY_ISA_VERSION
	.align		4
        /*0030*/ 	.byte	0x03, 0x5f
        /*0032*/ 	.short	0x0101


	//----- nvinfo : EIATTR_VRC_CTA_INIT_COUNT
	.align		4
        /*0034*/ 	.byte	0x02, 0x4a
	.zero		1
	.zero		1


	//----- nvinfo : EIATTR_EXIT_INSTR_OFFSETS
	.align		4
        /*0038*/ 	.byte	0x04, 0x1c
        /*003a*/ 	.short	(.L_745 - .L_744)


	//   ....[0]....
.L_744:
        /*003c*/ 	.word	0x00000070


	//   ....[1]....
        /*0040*/ 	.word	0x00000130


	//----- nvinfo : EIATTR_MAX_THREADS
	.align		4
.L_745:
        /*0044*/ 	.byte	0x04, 0x05
        /*0046*/ 	.short	(.L_747 - .L_746)
.L_746:
        /*0048*/ 	.word	0x00000400
        /*004c*/ 	.word	0x00000001
        /*0050*/ 	.word	0x00000001


	//----- nvinfo : EIATTR_CBANK_PARAM_SIZE
	.align		4
.L_747:
        /*0054*/ 	.byte	0x03, 0x19
        /*0056*/ 	.short	0x0010


	//----- nvinfo : EIATTR_PARAM_CBANK
	.align		4
        /*0058*/ 	.byte	0x04, 0x0a
        /*005a*/ 	.short	(.L_749 - .L_748)
	.align		4
.L_748:
        /*005c*/ 	.word	index@(.nv.constant0.default_function_kernel_23)
        /*0060*/ 	.short	0x0380
        /*0062*/ 	.short	0x0010


	//----- nvinfo : EIATTR_SW_WAR
	.align		4
.L_749:
        /*0064*/ 	.byte	0x04, 0x36
        /*0066*/ 	.short	(.L_751 - .L_750)
.L_750:
        /*0068*/ 	.word	0x00000008
.L_751:


//--------------------- .nv.info.default_function_kernel_12 --------------------------
	.section	.nv.info.default_function_kernel_12,"",@"SHT_CUDA_INFO"
	.sectionflags	@""
	.align	4


	//----- nvinfo : EIATTR_CUDA_API_VERSION
	.align		4
        /*0000*/ 	.byte	0x04, 0x37
        /*0002*/ 	.short	(.L_753 - .L_752)
.L_752:
        /*0004*/ 	.word	0x00000082


	//----- nvinfo : EIATTR_KPARAM_INFO
	.align		4
.L_753:
        /*0008*/ 	.byte	0x04, 0x17
        /*000a*/ 	.short	(.L_755 - .L_754)
.L_754:
        /*000c*/ 	.word	0x00000000
        /*0010*/ 	.short	0x0001
        /*0012*/ 	.short	0x0008
        /*0014*/ 	.byte	0x00, 0xf5, 0x21, 0x00


	//----- nvinfo : EIATTR_KPARAM_INFO
	.align		4
.L_755:
        /*0018*/ 	.byte	0x04, 0x17
        /*001a*/ 	.short	(.L_757 - .L_756)
.L_756:
        /*001c*/ 	.word	0x00000000
        /*0020*/ 	.short	0x0000
        /*0022*/ 	.short	0x0000
        /*0024*/ 	.byte	0x00, 0xf5, 0x21, 0x00


	//----- nvinfo : EIATTR_SPARSE_MMA_MASK
	.align		4
.L_757:
        /*0028*/ 	.byte	0x03, 0x50
        /*002a*/ 	.short	0x0000


	//----- nvinfo : EIATTR_MAXREG_COUNT
	.align		4
        /*002c*/ 	.byte	0x03, 0x1b
        /*002e*/ 	.short	0x0040


	//----- nvinfo : EIATTR_MERCURY_ISA_VERSION
	.align		4
        /*0030*/ 	.byte	0x03, 0x5f
        /*0032*/ 	.short	0x0101


	//----- nvinfo : EIATTR_VRC_CTA_INIT_COUNT
	.align		4
        /*0034*/ 	.byte	0x02, 0x4a
	.zero		1
	.zero		1


	//----- nvinfo : EIATTR_EXIT_INSTR_OFFSETS
	.align		4
        /*0038*/ 	.byte	0x04, 0x1c
        /*003a*/ 	.short	(.L_759 - .L_758)


	//   ....[0]....
.L_758:
        /*003c*/ 	.word	0x00000070


	//   ....[1]....
        /*0040*/ 	.word	0x00000130


	//----- nvinfo : EIATTR_MAX_THREADS
	.align		4
.L_759:
        /*0044*/ 	.byte	0x04, 0x05
        /*0046*/ 	.short	(.L_761 - .L_760)
.L_760:
        /*0048*/ 	.word	0x00000400
        /*004c*/ 	.word	0x00000001
        /*0050*/ 	.word	0x00000001


	//----- nvinfo : EIATTR_CBANK_PARAM_SIZE
	.align		4
.L_761:
        /*0054*/ 	.byte	0x03, 0x19
        /*0056*/ 	.short	0x0010


	//----- nvinfo : EIATTR_PARAM_CBANK
	.align		4
        /*0058*/ 	.byte	0x04, 0x0a
        /*005a*/ 	.short	(.L_763 - .L_762)
	.align		4
.L_762:
        /*005c*/ 	.word	index@(.nv.constant0.default_function_kernel_12)
        /*0060*/ 	.short	0x0380
        /*0062*/ 	.short	0x0010


	//----- nvinfo : EIATTR_SW_WAR
	.align		4
.L_763:
        /*0064*/ 	.byte	0x04, 0x36
        /*0066*/ 	.short	(.L_765 - .L_764)
.L_764:
        /*0068*/ 	.word	0x00000008
.L_765:


//--------------------- .nv.info.default_function_kernel_6 --------------------------
	.section	.nv.info.default_function_kernel_6,"",@"SHT_CUDA_INFO"
	.sectionflags	@""
	.align	4


	//----- nvinfo : EIATTR_CUDA_API_VERSION
	.align		4
        /*0000*/ 	.byte	0x04, 0x37
        /*0002*/ 	.short	(.L_767 - .L_766)
.L_766:
        /*0004*/ 	.word	0x00000082


	//----- nvinfo : EIATTR_KPARAM_INFO
	.align		4
.L_767:
        /*0008*/ 	.byte	0x04, 0x17
        /*000a*/ 	.short	(.L_769 - .L_768)
.L_768:
        /*000c*/ 	.word	0x00000000
        /*0010*/ 	.short	0x0002
        /*0012*/ 	.short	0x0010
        /*0014*/ 	.byte	0x00, 0xf5, 0x21, 0x00


	//----- nvinfo : EIATTR_KPARAM_INFO
	.align		4
.L_769:
        /*0018*/ 	.byte	0x04, 0x17
        /*001a*/ 	.short	(.L_771 - .L_770)
.L_770:
        /*001c*/ 	.word	0x00000000
        /*0020*/ 	.short	0x0001
        /*0022*/ 	.short	0x0008
        /*0024*/ 	.byte	0x00, 0xf5, 0x21, 0x00


	//----- nvinfo : EIATTR_KPARAM_INFO
	.align		4
.L_771:
        /*0028*/ 	.byte	0x04, 0x17
        /*002a*/ 	.short	(.L_773 - .L_772)
.L_772:
        /*002c*/ 	.word	0x00000000
        /*0030*/ 	.short	0x0000
        /*0032*/ 	.short	0x0000
        /*0034*/ 	.byte	0x00, 0xf5, 0x21, 0x00


	//----- nvinfo : EIATTR_SPARSE_MMA_MASK
	.align		4
.L_773:
        /*0038*/ 	.byte	0x03, 0x50
        /*003a*/ 	.short	0x0000


	//----- nvinfo : EIATTR_MAXREG_COUNT
	.align		4
        /*003c*/ 	.byte	0x03, 0x1b
        /*003e*/ 	.short	0x0040


	//----- nvinfo : EIATTR_MERCURY_ISA_VERSION
	.align		4
        /*0040*/ 	.byte	0x03, 0x5f
        /*0042*/ 	.short	0x0101


	//----- nvinfo : EIATTR_VRC_CTA_INIT_COUNT
	.align		4
        /*0044*/ 	.byte	0x02, 0x4a
	.zero		1
	.zero		1


	//----- nvinfo : EIATTR_EXIT_INSTR_OFFSETS
	.align		4
        /*0048*/ 	.byte	0x04, 0x1c
        /*004a*/ 	.short	(.L_775 - .L_774)


	//   ....[0]....
.L_774:
        /*004c*/ 	.word	0x00000640


	//----- nvinfo : EIATTR_MAX_THREADS
	.align		4
.L_775:
        /*0050*/ 	.byte	0x04, 0x05
        /*0052*/ 	.short	(.L_777 - .L_776)
.L_776:
        /*0054*/ 	.word	0x00000400
        /*0058*/ 	.word	0x00000001
        /*005c*/ 	.word	0x00000001


	//----- nvinfo : EIATTR_CBANK_PARAM_SIZE
	.align		4
.L_777:
        /*0060*/ 	.byte	0x03, 0x19
        /*0062*/ 	.short	0x0018


	//----- nvinfo : EIATTR_PARAM_CBANK
	.align		4
        /*0064*/ 	.byte	0x04, 0x0a
        /*0066*/ 	.short	(.L_779 - .L_778)
	.align		4
.L_778:
        /*0068*/ 	.word	index@(.nv.constant0.default_function_kernel_6)
        /*006c*/ 	.short	0x0380
        /*006e*/ 	.short	0x0018


	//----- nvinfo : EIATTR_SW_WAR
	.align		4
.L_779:
        /*0070*/ 	.byte	0x04, 0x36
        /*0072*/ 	.short	(.L_781 - .L_780)
.L_780:
        /*0074*/ 	.word	0x00000008
.L_781:


//--------------------- .nv.info.default_function_kernel_28 --------------------------
	.section	.nv.info.default_function_kernel_28,"",@"SHT_CUDA_INFO"
	.sectionflags	@""
	.align	4


	//----- nvinfo : EIATTR_CUDA_API_VERSION
	.align		4
        /*0000*/ 	.byte	0x04, 0x37
        /*0002*/ 	.short	(.L_783 - .L_782)
.L_782:
        /*0004*/ 	.word	0x00000082


	//----- nvinfo : EIATTR_KPARAM_INFO
	.align		4
.L_783:
        /*0008*/ 	.byte	0x04, 0x17
        /*000a*/ 	.short	(.L_785 - .L_784)
.L_784:
        /*000c*/ 	.word	0x00000000
        /*0010*/ 	.short	0x0002
        /*0012*/ 	.short	0x0010
        /*0014*/ 	.byte	0x00, 0xf5, 0x21, 0x00


	//----- nvinfo : EIATTR_KPARAM_INFO
	.align		4
.L_785:
        /*0018*/ 	.byte	0x04, 0x17
        /*001a*/ 	.short	(.L_787 - .L_786)
.L_786:
        /*001c*/ 	.word	0x00000000
        /*0020*/ 	.short	0x0001
        /*0022*/ 	.short	0x0008
        /*0024*/ 	.byte	0x00, 0xf5, 0x21, 0x00


	//----- nvinfo : EIATTR_KPARAM_INFO
	.align		4
.L_787:
        /*0028*/ 	.byte	0x04, 0x17
        /*002a*/ 	.short	(.L_789 - .L_788)
.L_788:
        /*002c*/ 	.word	0x00000000
        /*0030*/ 	.short	0x0000
        /*0032*/ 	.short	0x0000
        /*0034*/ 	.byte	0x00, 0xf5, 0x21, 0x00


	//----- nvinfo : EIATTR_SPARSE_MMA_MASK
	.align		4
.L_789:
        /*0038*/ 	.byte	0x03, 0x50
        /*003a*/ 	.short	0x0000


	//----- nvinfo : EIATTR_MAXREG_COUNT
	.align		4
        /*003c*/ 	.byte	0x03, 0x1b
        /*003e*/ 	.short	0x0040


	//----- nvinfo : EIATTR_MERCURY_ISA_VERSION
	.align		4
        /*0040*/ 	.byte	0x03, 0x5f
        /*0042*/ 	.short	0x0101


	//----- nvinfo : EIATTR_VRC_CTA_INIT_COUNT
	.align		4
        /*0044*/ 	.byte	0x02, 0x4a
	.zero		1
	.zero		1


	//----- nvinfo : EIATTR_EXIT_INSTR_OFFSETS
	.align		4
        /*0048*/ 	.byte	0x04, 0x1c
        /*004a*/ 	.short	(.L_791 - .L_790)


	//   ....[0]....
.L_790:
        /*004c*/ 	.word	0x00000640


	//----- nvinfo : EIATTR_MAX_THREADS
	.align		4
.L_791:
        /*0050*/ 	.byte	0x04, 0x05
        /*0052*/ 	.short	(.L_793 - .L_792)
.L_792:
        /*0054*/ 	.word	0x00000400
        /*0058*/ 	.word	0x00000001
        /*005c*/ 	.word	0x00000001


	//----- nvinfo : EIATTR_CBANK_PARAM_SIZE
	.align		4
.L_793:
        /*0060*/ 	.byte	0x03, 0x19
        /*0062*/ 	.short	0x0018


	//----- nvinfo : EIATTR_PARAM_CBANK
	.align		4
        /*0064*/ 	.byte	0x04, 0x0a
        /*0066*/ 	.short	(.L_795 - .L_794)
	.align		4
.L_794:
        /*0068*/ 	.word	index@(.nv.constant0.default_function_kernel_28)
        /*006c*/ 	.short	0x0380
        /*006e*/ 	.short	0x0018


	//----- nvinfo : EIATTR_SW_WAR
	.align		4
.L_795:
        /*0070*/ 	.byte	0x04, 0x36
        /*0072*/ 	.short	(.L_797 - .L_796)
.L_796:
        /*0074*/ 	.word	0x00000008
.L_797:


//--------------------- .nv.info.default_function_kernel_24 --------------------------
	.section	.nv.info.default_function_kernel_24,"",@"SHT_CUDA_INFO"
	.sectionflags	@""
	.align	4


	//----- nvinfo : EIATTR_CUDA_API_VERSION
	.align		4
        /*0000*/ 	.byte	0x04, 0x37
        /*0002*/ 	.short	(.L_799 - .L_798)
.L_798:
        /*0004*/ 	.word	0x00000082


	//----- nvinfo : EIATTR_KPARAM_INFO
	.align		4
.L_799:
        /*0008*/ 	.byte	0x04, 0x17
        /*000a*/ 	.short	(.L_801 - .L_800)
.L_800:
        /*000c*/ 	.word	0x00000000
        /*0010*/ 	.short	0x0001
        /*0012*/ 	.short	0x0008
        /*0014*/ 	.byte	0x00, 0xf5, 0x21, 0x00


	//----- nvinfo : EIATTR_KPARAM_INFO
	.align		4
.L_801:
        /*0018*/ 	.byte	0x04, 0x17
        /*001a*/ 	.short	(.L_803 - .L_802)
.L_802:
        /*001c*/ 	.word	0x00000000
        /*0020*/ 	.short	0x0000
        /*0022*/ 	.short	0x0000
        /*0024*/ 	.byte	0x00, 0xf5, 0x21, 0x00


	//----- nvinfo : EIATTR_SPARSE_MMA_MASK
	.align		4
.L_803:
        /*0028*/ 	.byte	0x03, 0x50
        /*002a*/ 	.short	0x0000


	//----- nvinfo : EIATTR_MAXREG_COUNT
	.align		4
        /*002c*/ 	.byte	0x03, 0x1b
        /*002e*/ 	.short	0x0040


	//----- nvinfo : EIATTR_MERCURY_ISA_VERSION
	.align		4
        /*0030*/ 	.byte	0x03, 0x5f
        /*0032*/ 	.short	0x0101


	//----- nvinfo : EIATTR_VRC_CTA_INIT_COUNT
	.align		4
        /*0034*/ 	.byte	0x02, 0x4a
	.zero		1
	.zero		1


	//----- nvinfo : EIATTR_EXIT_INSTR_OFFSETS
	.align		4
        /*0038*/ 	.byte	0x04, 0x1c
        /*003a*/ 	.short	(.L_805 - .L_804)


	//   ....[0]....
.L_804:
        /*003c*/ 	.word	0x00000070


	//   ....[1]....
        /*0040*/ 	.word	0x00000210


	//----- nvinfo : EIATTR_MAX_THREADS
	.align		4
.L_805:
        /*0044*/ 	.byte	0x04, 0x05
        /*0046*/ 	.short	(.L_807 - .L_806)
.L_806:
        /*0048*/ 	.word	0x00000400
        /*004c*/ 	.word	0x00000001
        /*0050*/ 	.word	0x00000001


	//----- nvinfo : EIATTR_CRS_STACK_SIZE
	.align		4
.L_807:
        /*0054*/ 	.byte	0x04, 0x1e
        /*0056*/ 	.short	(.L_809 - .L_808)
.L_808:
        /*0058*/ 	.word	0x00000000


	//----- nvinfo : EIATTR_CBANK_PARAM_SIZE
	.align		4
.L_809:
        /*005c*/ 	.byte	0x03, 0x19
        /*005e*/ 	.short	0x0010


	//----- nvinfo : EIATTR_PARAM_CBANK
	.align		4
        /*0060*/ 	.byte	0x04, 0x0a
        /*0062*/ 	.short	(.L_811 - .L_810)
	.align		4
.L_810:
        /*0064*/ 	.word	index@(.nv.constant0.default_function_kernel_24)
        /*0068*/ 	.short	0x0380
        /*006a*/ 	.short	0x0010


	//----- nvinfo : EIATTR_SW_WAR
	.align		4
.L_811:
        /*006c*/ 	.byte	0x04, 0x36
        /*006e*/ 	.short	(.L_813 - .L_812)
.L_812:
        /*0070*/ 	.word	0x00000008
.L_813:


//--------------------- .nv.info.default_function_kernel_15 --------------------------
	.section	.nv.info.default_function_kernel_15,"",@"SHT_CUDA_INFO"
	.sectionflags	@""
	.align	4


	//----- nvinfo : EIATTR_CUDA_API_VERSION
	.align		4
        /*0000*/ 	.byte	0x04, 0x37
        /*0002*/ 	.short	(.L_815 - .L_814)
.L_814:
        /*0004*/ 	.word	0x00000082


	//----- nvinfo : EIATTR_KPARAM_INFO
	.align		4
.L_815:
        /*0008*/ 	.byte	0x04, 0x17
        /*000a*/ 	.short	(.L_817 - .L_816)
.L_816:
        /*000c*/ 	.word	0x00000000
        /*0010*/ 	.short	0x0000
        /*0012*/ 	.short	0x0000
        /*0014*/ 	.byte	0x00, 0xf5, 0x21, 0x00


	//----- nvinfo : EIATTR_SPARSE_MMA_MASK
	.align		4
.L_817:
        /*0018*/ 	.byte	0x03, 0x50
        /*001a*/ 	.short	0x0000


	//----- nvinfo : EIATTR_MAXREG_COUNT
	.align		4
        /*001c*/ 	.byte	0x03, 0x1b
        /*001e*/ 	.short	0x0040


	//----- nvinfo : EIATTR_MERCURY_ISA_VERSION
	.align		4
        /*0020*/ 	.byte	0x03, 0x5f
        /*0022*/ 	.short	0x0101


	//----- nvinfo : EIATTR_VRC_CTA_INIT_COUNT
	.align		4
        /*0024*/ 	.byte	0x02, 0x4a
	.zero		1
	.zero		1


	//----- nvinfo : EIATTR_EXIT_INSTR_OFFSETS
	.align		4
        /*0028*/ 	.byte	0x04, 0x1c
        /*002a*/ 	.short	(.L_819 - .L_818)


	//   ....[0]....
.L_818:
        /*002c*/ 	.word	0x00000070


	//   ....[1]....
        /*0030*/ 	.word	0x00000200


	//----- nvinfo : EIATTR_MAX_THREADS
	.align		4
.L_819:
        /*0034*/ 	.byte	0x04, 0x05
        /*0036*/ 	.short	(.L_821 - .L_820)
.L_820:
        /*0038*/ 	.word	0x00000400
        /*003c*/ 	.word	0x00000001
        /*0040*/ 	.word	0x00000001


	//----- nvinfo : EIATTR_CBANK_PARAM_SIZE
	.align		4
.L_821:
        /*0044*/ 	.byte	0x03, 0x19
        /*0046*/ 	.short	0x0008


	//----- nvinfo : EIATTR_PARAM_CBANK
	.align		4
        /*0048*/ 	.byte	0x04, 0x0a
        /*004a*/ 	.short	(.L_823 - .L_822)
	.align		4
.L_822:
        /*004c*/ 	.word	index@(.nv.constant0.default_function_kernel_15)
        /*0050*/ 	.short	0x0380
        /*0052*/ 	.short	0x0008


	//----- nvinfo : EIATTR_SW_WAR
	.align		4
.L_823:
        /*0054*/ 	.byte	0x04, 0x36
        /*0056*/ 	.short	(.L_825 - .L_824)
.L_824:
        /*0058*/ 	.word	0x00000008
.L_825:


//--------------------- .nv.info.default_function_kernel_19 --------------------------
	.section	.nv.info.default_function_kernel_19,"",@"SHT_CUDA_INFO"
	.sectionflags	@""
	.align	4


	//----- nvinfo : EIATTR_CUDA_API_VERSION
	.align		4
        /*0000*/ 	.byte	0x04, 0x37
        /*0002*/ 	.short	(.L_827 - .L_826)
.L_826:
        /*0004*/ 	.word	0x00000082


	//----- nvinfo : EIATTR_KPARAM_INFO
	.align		4
.L_827:
        /*0008*/ 	.byte	0x04, 0x17
        /*000a*/ 	.short	(.L_829 - .L_828)
.L_828:
        /*000c*/ 	.word	0x00000000
        /*0010*/ 	.short	0x0001
        /*0012*/ 	.short	0x0008
        /*0014*/ 	.byte	0x00, 0xf5, 0x21, 0x00


	//----- nvinfo : EIATTR_KPARAM_INFO
	.align		4
.L_829:
        /*0018*/ 	.byte	0x04, 0x17
        /*001a*/ 	.short	(.L_831 - .L_830)
.L_830:
        /*001c*/ 	.word	0x00000000
        /*0020*/ 	.short	0x0000
        /*0022*/ 	.short	0x0000
        /*0024*/ 	.byte	0x00, 0xf5, 0x21, 0x00


	//----- nvinfo : EIATTR_SPARSE_MMA_MASK
	.align		4
.L_831:
        /*0028*/ 	.byte	0x03, 0x50
        /*002a*/ 	.short	0x0000


	//----- nvinfo : EIATTR_MAXREG_COUNT
	.align		4
        /*002c*/ 	.byte	0x03, 0x1b
        /*002e*/ 	.short	0x0040


	//----- nvinfo : EIATTR_MERCURY_ISA_VERSION
	.align		4
        /*0030*/ 	.byte	0x03, 0x5f
        /*0032*/ 	.short	0x0101


	//----- nvinfo : EIATTR_VRC_CTA_INIT_COUNT
	.align		4
        /*0034*/ 	.byte	0x02, 0x4a
	.zero		1
	.zero		1


	//----- nvinfo : EIATTR_EXIT_INSTR_OFFSETS
	.align		4
        /*0038*/ 	.byte	0x04, 0x1c
        /*003a*/ 	.short	(.L_833 - .L_832)


	//   ....[0]....
.L_832:
        /*003c*/ 	.word	0x00000070


	//   ....[1]....
        /*0040*/ 	.word	0x00000130


	//----- nvinfo : EIATTR_MAX_THREADS
	.align		4
.L_833:
        /*0044*/ 	.byte	0x04, 0x05
        /*0046*/ 	.short	(.L_835 - .L_834)
.L_834:
        /*0048*/ 	.word	0x00000400
        /*004c*/ 	.word	0x00000001
        /*0050*/ 	.word	0x00000001


	//----- nvinfo : EIATTR_CBANK_PARAM_SIZE
	.align		4
.L_835:
        /*0054*/ 	.byte	0x03, 0x19
        /*0056*/ 	.short	0x0010


	//----- nvinfo : EIATTR_PARAM_CBANK
	.align		4
        /*0058*/ 	.byte	0x04, 0x0a
        /*005a*/ 	.short	(.L_837 - .L_836)
	.align		4
.L_836:
        /*005c*/ 	.word	index@(.nv.constant0.default_function_kernel_19)
        /*0060*/ 	.short	0x0380
        /*0062*/ 	.short	0x0010


	//----- nvinfo : EIATTR_SW_WAR
	.align		4
.L_837:
        /*0064*/ 	.byte	0x04, 0x36
        /*0066*/ 	.short	(.L_839 - .L_838)
.L_838:
        /*0068*/ 	.word	0x00000008
.L_839:


//--------------------- .nv.info.default_function_kernel_17 --------------------------
	.section	.nv.info.default_function_kernel_17,"",@"SHT_CUDA_INFO"
	.sectionflags	@""
	.align	4


	//----- nvinfo : EIATTR_CUDA_API_VERSION
	.align		4
        /*0000*/ 	.byte	0x04, 0x37
        /*0002*/ 	.short	(.L_841 - .L_840)
.L_840:
        /*0004*/ 	.word	0x00000082


	//----- nvinfo : EIATTR_KPARAM_INFO
	.align		4
.L_841:
        /*0008*/ 	.byte	0x04, 0x17
        /*000a*/ 	.short	(.L_843 - .L_842)
.L_842:
        /*000c*/ 	.word	0x00000000
        /*0010*/ 	.short	0x0002
        /*0012*/ 	.short	0x0010
        /*0014*/ 	.byte	0x00, 0xf5, 0x21, 0x00


	//----- nvinfo : EIATTR_KPARAM_INFO
	.align		4
.L_843:
        /*0018*/ 	.byte	0x04, 0x17
        /*001a*/ 	.short	(.L_845 - .L_844)
.L_844:
        /*001c*/ 	.word	0x00000000
        /*0020*/ 	.short	0x0001
        /*0022*/ 	.short	0x0008
        /*0024*/ 	.byte	0x00, 0xf5, 0x21, 0x00


	//----- nvinfo : EIATTR_KPARAM_INFO
	.align		4
.L_845:
        /*0028*/ 	.byte	0x04, 0x17
        /*002a*/ 	.short	(.L_847 - .L_846)
.L_846:
        /*002c*/ 	.word	0x00000000
        /*0030*/ 	.short	0x0000
        /*0032*/ 	.short	0x0000
        /*0034*/ 	.byte	0x00, 0xf5, 0x21, 0x00


	//----- nvinfo : EIATTR_SPARSE_MMA_MASK
	.align		4
.L_847:
        /*0038*/ 	.byte	0x03, 0x50
        /*003a*/ 	.short	0x0000


	//----- nvinfo : EIATTR_MAXREG_COUNT
	.align		4
        /*003c*/ 	.byte	0x03, 0x1b
        /*003e*/ 	.short	0x0040


	//----- nvinfo : EIATTR_MERCURY_ISA_VERSION
	.align		4
        /*0040*/ 	.byte	0x03, 0x5f
        /*0042*/ 	.short	0x0101


	//----- nvinfo : EIATTR_VRC_CTA_INIT_COUNT
	.align		4
        /*0044*/ 	.byte	0x02, 0x4a
	.zero		1
	.zero		1


	//----- nvinfo : EIATTR_EXIT_INSTR_OFFSETS
	.align		4
        /*0048*/ 	.byte	0x04, 0x1c
        /*004a*/ 	.short	(.L_849 - .L_848)


	//   ....[0]....
.L_848:
        /*004c*/ 	.word	0x00000640


	//----- nvinfo : EIATTR_MAX_THREADS
	.align		4
.L_849:
        /*0050*/ 	.byte	0x04, 0x05
        /*0052*/ 	.short	(.L_851 - .L_850)
.L_850:
        /*0054*/ 	.word	0x00000400
        /*0058*/ 	.word	0x00000001
        /*005c*/ 	.word	0x00000001


	//----- nvinfo : EIATTR_CBANK_PARAM_SIZE
	.align		4
.L_851:
        /*0060*/ 	.byte	0x03, 0x19
        /*0062*/ 	.short	0x0018


	//----- nvinfo : EIATTR_PARAM_CBANK
	.align		4
        /*0064*/ 	.byte	0x04, 0x0a
        /*0066*/ 	.short	(.L_853 - .L_852)
	.align		4
.L_852:
        /*0068*/ 	.word	index@(.nv.constant0.default_function_kernel_17)
        /*006c*/ 	.short	0x0380
        /*006e*/ 	.short	0x0018


	//----- nvinfo : EIATTR_SW_WAR
	.align		4
.L_853:
        /*0070*/ 	.byte	0x04, 0x36
        /*0072*/ 	.short	(.L_855 - .L_854)
.L_854:
        /*0074*/ 	.word	0x00000008
.L_855:


//--------------------- .nv.info.default_function_kernel_35 --------------------------
	.section	.nv.info.default_function_kernel_35,"",@"SHT_CUDA_INFO"
	.sectionflags	@""
	.align	4


	//----- nvinfo : EIATTR_CUDA_API_VERSION
	.align		4
        /*0000*/ 	.byte	0x04, 0x37
        /*0002*/ 	.short	(.L_857 - .L_856)
.L_856:
        /*0004*/ 	.word	0x00000082


	//----- nvinfo : EIATTR_KPARAM_INFO
	.align		4
.L_857:
        /*0008*/ 	.byte	0x04, 0x17
        /*000a*/ 	.short	(.L_859 - .L_858)
.L_858:
        /*000c*/ 	.word	0x00000000
        /*0010*/ 	.short	0x0001
        /*0012*/ 	.short	0x0008
        /*0014*/ 	.byte	0x00, 0xf5, 0x21, 0x00


	//----- nvinfo : EIATTR_KPARAM_INFO
	.align		4
.L_859:
        /*0018*/ 	.byte	0x04, 0x17
        /*001a*/ 	.short	(.L_861 - .L_860)
.L_860:
        /*001c*/ 	.word	0x00000000
        /*0020*/ 	.short	0x0000
        /*0022*/ 	.short	0x0000
        /*0024*/ 	.byte	0x00, 0xf5, 0x21, 0x00


	//----- nvinfo : EIATTR_SPARSE_MMA_MASK
	.align		4
.L_861:
        /*0028*/ 	.byte	0x03, 0x50
        /*002a*/ 	.short	0x0000


	//----- nvinfo : EIATTR_MAXREG_COUNT
	.align		4
        /*002c*/ 	.byte	0x03, 0x1b
        /*002e*/ 	.short	0x0040


	//----- nvinfo : EIATTR_MERCURY_ISA_VERSION
	.align		4
        /*0030*/ 	.byte	0x03, 0x5f
        /*0032*/ 	.short	0x0101


	//----- nvinfo : EIATTR_VRC_CTA_INIT_COUNT
	.align		4
        /*0034*/ 	.byte	0x02, 0x4a
	.zero		1
	.zero		1


	//----- nvinfo : EIATTR_EXIT_INSTR_OFFSETS
	.align		4
        /*0038*/ 	.byte	0x04, 0x1c
        /*003a*/ 	.short	(.L_863 - .L_862)


	//   ....[0]....
.L_862:
        /*003c*/ 	.word	0x00000070


	//   ....[1]....
        /*0040*/ 	.word	0x00000200


	//----- nvinfo : EIATTR_MAX_THREADS
	.align		4
.L_863:
        /*0044*/ 	.byte	0x04, 0x05
        /*0046*/ 	.short	(.L_865 - .L_864)
.L_864:
        /*0048*/ 	.word	0x00000400
        /*004c*/ 	.word	0x00000001
        /*0050*/ 	.word	0x00000001


	//----- nvinfo : EIATTR_CRS_STACK_SIZE
	.align		4
.L_865:
        /*0054*/ 	.byte	0x04, 0x1e
        /*0056*/ 	.short	(.L_867 - .L_866)
.L_866:
        /*0058*/ 	.word	0x00000000


	//----- nvinfo : EIATTR_CBANK_PARAM_SIZE
	.align		4
.L_867:
        /*005c*/ 	.byte	0x03, 0x19
        /*005e*/ 	.short	0x0010


	//----- nvinfo : EIATTR_PARAM_CBANK
	.align		4
        /*0060*/ 	.byte	0x04, 0x0a
        /*0062*/ 	.short	(.L_869 - .L_868)
	.align		4
.L_868:
        /*0064*/ 	.word	index@(.nv.constant0.default_function_kernel_35)
        /*0068*/ 	.short	0x0380
        /*006a*/ 	.short	0x0010


	//----- nvinfo : EIATTR_SW_WAR
	.align		4
.L_869:
        /*006c*/ 	.byte	0x04, 0x36
        /*006e*/ 	.short	(.L_871 - .L_870)
.L_870:
        /*0070*/ 	.word	0x00000008
.L_871:


//--------------------- .nv.info.default_function_kernel_30 --------------------------
	.section	.nv.info.default_function_kernel_30,"",@"SHT_CUDA_INFO"
	.sectionflags	@""
	.align	4


	//----- nvinfo : EIATTR_CUDA_API_VERSION
	.align		4
        /*0000*/ 	.byte	0x04, 0x37
        /*0002*/ 	.short	(.L_873 - .L_872)
.L_872:
        /*0004*/ 	.word	0x00000082


	//----- nvinfo : EIATTR_KPARAM_INFO
	.align		4
.L_873:
        /*0008*/ 	.byte	0x04, 0x17
        /*000a*/ 	.short	(.L_875 - .L_874)
.L_874:
        /*000c*/ 	.word	0x00000000
        /*0010*/ 	.short	0x0001
        /*0012*/ 	.short	0x0008
        /*0014*/ 	.byte	0x00, 0xf5, 0x21, 0x00


	//----- nvinfo : EIATTR_KPARAM_INFO
	.align		4
.L_875:
        /*0018*/ 	.byte	0x04, 0x17
        /*001a*/ 	.short	(.L_877 - .L_876)
.L_876:
        /*001c*/ 	.word	0x00000000
        /*0020*/ 	.short	0x0000
        /*0022*/ 	.short	0x0000
        /*0024*/ 	.byte	0x00, 0xf5, 0x21, 0x00


	//----- nvinfo : EIATTR_SPARSE_MMA_MASK
	.align		4
.L_877:
        /*0028*/ 	.byte	0x03, 0x50
        /*002a*/ 	.short	0x0000


	//----- nvinfo : EIATTR_MAXREG_COUNT
	.align		4
        /*002c*/ 	.byte	0x03, 0x1b
        /*002e*/ 	.short	0x0040


	//----- nvinfo : EIATTR_MERCURY_ISA_VERSION
	.align		4
        /*0030*/ 	.byte	0x03, 0x5f
        /*0032*/ 	.short	0x0101


	//----- nvinfo : EIATTR_VRC_CTA_INIT_COUNT
	.align		4
        /*0034*/ 	.byte	0x02, 0x4a
	.zero		1
	.zero		1


	//----- nvinfo : EIATTR_EXIT_INSTR_OFFSETS
	.align		4
        /*0038*/ 	.byte	0x04, 0x1c
        /*003a*/ 	.short	(.L_879 - .L_878)


	//   ....[0]....
.L_878:
        /*003c*/ 	.word	0x00000070


	//   ....[1]....
        /*0040*/ 	.word	0x00000130


	//----- nvinfo : EIATTR_MAX_THREADS
	.align		4
.L_879:
        /*0044*/ 	.byte	0x04, 0x05
        /*0046*/ 	.short	(.L_881 - .L_880)
.L_880:
        /*0048*/ 	.word	0x00000400
        /*004c*/ 	.word	0x00000001
        /*0050*/ 	.word	0x00000001


	//----- nvinfo : EIATTR_CBANK_PARAM_SIZE
	.align		4
.L_881:
        /*0054*/ 	.byte	0x03, 0x19
        /*0056*/ 	.short	0x0010


	//----- nvinfo : EIATTR_PARAM_CBANK
	.align		4
        /*0058*/ 	.byte	0x04, 0x0a
        /*005a*/ 	.short	(.L_883 - .L_882)
	.align		4
.L_882:
        /*005c*/ 	.word	index@(.nv.constant0.default_function_kernel_30)
        /*0060*/ 	.short	0x0380
        /*0062*/ 	.short	0x0010


	//----- nvinfo : EIATTR_SW_WAR
	.align		4
.L_883:
        /*0064*/ 	.byte	0x04, 0x36
        /*0066*/ 	.short	(.L_885 - .L_884)
.L_884:
        /*0068*/ 	.word	0x00000008
.L_885:


//--------------------- .nv.info.default_function_kernel_27 --------------------------
	.section	.nv.info.default_function_kernel_27,"",@"SHT_CUDA_INFO"
	.sectionflags	@""
	.align	4


	//----- nvinfo : EIATTR_CUDA_API_VERSION
	.align		4
        /*0000*/ 	.byte	0x04, 0x37
        /*0002*/ 	.short	(.L_887 - .L_886)
.L_886:
        /*0004*/ 	.word	0x00000082


	//----- nvinfo : EIATTR_KPARAM_INFO
	.align		4
.L_887:
        /*0008*/ 	.byte	0x04, 0x17
        /*000a*/ 	.short	(.L_889 - .L_888)
.L_888:
        /*000c*/ 	.word	0x00000000
        /*0010*/ 	.short	0x0001
        /*0012*/ 	.short	0x0008
        /*0014*/ 	.byte	0x00, 0xf5, 0x21, 0x00


	//----- nvinfo : EIATTR_KPARAM_INFO
	.align		4
.L_889:
        /*0018*/ 	.byte	0x04, 0x17
        /*001a*/ 	.short	(.L_891 - .L_890)
.L_890:
        /*001c*/ 	.word	0x00000000
        /*0020*/ 	.short	0x0000
        /*0022*/ 	.short	0x0000
        /*0024*/ 	.byte	0x00, 0xf5, 0x21, 0x00


	//----- nvinfo : EIATTR_SPARSE_MMA_MASK
	.align		4
.L_891:
        /*0028*/ 	.byte	0x03, 0x50
        /*002a*/ 	.short	0x0000


	//----- nvinfo : EIATTR_MAXREG_COUNT
	.align		4
        /*002c*/ 	.byte	0x03, 0x1b
        /*002e*/ 	.short	0x0040


	//----- nvinfo : EIATTR_MERCURY_ISA_VERSION
	.align		4
        /*0030*/ 	.byte	0x03, 0x5f
        /*0032*/ 	.short	0x0101


	//----- nvinfo : EIATTR_VRC_CTA_INIT_COUNT
	.align		4
        /*0034*/ 	.byte	0x02, 0x4a
	.zero		1
	.zero		1


	//----- nvinfo : EIATTR_EXIT_INSTR_OFFSETS
	.align		4
        /*0038*/ 	.byte	0x04, 0x1c
        /*003a*/ 	.short	(.L_893 - .L_892)


	//   ....[0]....
.L_892:
        /*003c*/ 	.word	0x00000070


	//   ....[1]....
        /*0040*/ 	.word	0x00000210


	//----- nvinfo : EIATTR_MAX_THREADS
	.align		4
.L_893:
        /*0044*/ 	.byte	0x04, 0x05
        /*0046*/ 	.short	(.L_895 - .L_894)
.L_894:
        /*0048*/ 	.word	0x00000400
        /*004c*/ 	.word	0x00000001
        /*0050*/ 	.word	0x00000001


	//----- nvinfo : EIATTR_CRS_STACK_SIZE
	.align		4
.L_895:
        /*0054*/ 	.byte	0x04, 0x1e
        /*0056*/ 	.short	(.L_897 - .L_896)
.L_896:
        /*0058*/ 	.word	0x00000000


	//----- nvinfo : EIATTR_CBANK_PARAM_SIZE
	.align		4
.L_897:
        /*005c*/ 	.byte	0x03, 0x19
        /*005e*/ 	.short	0x0010


	//----- nvinfo : EIATTR_PARAM_CBANK
	.align		4
        /*0060*/ 	.byte	0x04, 0x0a
        /*0062*/ 	.short	(.L_899 - .L_898)
	.align		4
.L_898:
        /*0064*/ 	.word	index@(.nv.constant0.default_function_kernel_27)
        /*0068*/ 	.short	0x0380
        /*006a*/ 	.short	0x0010


	//----- nvinfo : EIATTR_SW_WAR
	.align		4
.L_899:
        /*006c*/ 	.byte	0x04, 0x36
        /*006e*/ 	.short	(.L_901 - .L_900)
.L_900:
        /*0070*/ 	.word	0x00000008
.L_901:


//--------------------- .nv.info.default_function_kernel_25 --------------------------
	.section	.nv.info.default_function_kernel_25,"",@"SHT_CUDA_INFO"
	.sectionflags	@""
	.align	4


	//----- nvinfo : EIATTR_CUDA_API_VERSION
	.align		4
        /*0000*/ 	.byte	0x04, 0x37
        /*0002*/ 	.short	(.L_903 - .L_902)
.L_902:
        /*0004*/ 	.word	0x00000082


	//----- nvinfo : EIATTR_KPARAM_INFO
	.align		4
.L_903:
        /*0008*/ 	.byte	0x04, 0x17
        /*000a*/ 	.short	(.L_905 - .L_904)
.L_904:
        /*000c*/ 	.word	0x00000000
        /*0010*/ 	.short	0x0002
        /*0012*/ 	.short	0x0010
        /*0014*/ 	.byte	0x00, 0xf5, 0x21, 0x00


	//----- nvinfo : EIATTR_KPARAM_INFO
	.align		4
.L_905:
        /*0018*/ 	.byte	0x04, 0x17
        /*001a*/ 	.short	(.L_907 - .L_906)
.L_906:
        /*001c*/ 	.word	0x00000000
        /*0020*/ 	.short	0x0001
        /*0022*/ 	.short	0x0008
        /*0024*/ 	.byte	0x00, 0xf5, 0x21, 0x00


	//----- nvinfo : EIATTR_KPARAM_INFO
	.align		4
.L_907:
        /*0028*/ 	.byte	0x04, 0x17
        /*002a*/ 	.short	(.L_909 - .L_908)
.L_908:
        /*002c*/ 	.word	0x00000000
        /*0030*/ 	.short	0x0000
        /*0032*/ 	.short	0x0000
        /*0034*/ 	.byte	0x00, 0xf5, 0x21, 0x00


	//----- nvinfo : EIATTR_SPARSE_MMA_MASK
	.align		4
.L_909:
        /*0038*/ 	.byte	0x03, 0x50
        /*003a*/ 	.short	0x0000


	//----- nvinfo : EIATTR_MAXREG_COUNT
	.align		4
        /*003c*/ 	.byte	0x03, 0x1b
        /*003e*/ 	.short	0x0040


	//----- nvinfo : EIATTR_MERCURY_ISA_VERSION
	.align		4
        /*0040*/ 	.byte	0x03, 0x5f
        /*0042*/ 	.short	0x0101


	//----- nvinfo : EIATTR_VRC_CTA_INIT_COUNT
	.align		4
        /*0044*/ 	.byte	0x02, 0x4a
	.zero		1
	.zero		1


	//----- nvinfo : EIATTR_EXIT_INSTR_OFFSETS
	.align		4
        /*0048*/ 	.byte	0x04, 0x1c
        /*004a*/ 	.short	(.L_911 - .L_910)


	//   ....[0]....
.L_910:
        /*004c*/ 	.word	0x00000640


	//----- nvinfo : EIATTR_MAX_THREADS
	.align		4
.L_911:
        /*0050*/ 	.byte	0x04, 0x05
        /*0052*/ 	.short	(.L_913 - .L_912)
.L_912:
        /*0054*/ 	.word	0x00000400
        /*0058*/ 	.word	0x00000001
        /*005c*/ 	.word	0x00000001


	//----- nvinfo : EIATTR_CBANK_PARAM_SIZE
	.align		4
.L_913:
        /*0060*/ 	.byte	0x03, 0x19
        /*0062*/ 	.short	0x0018


	//----- nvinfo : EIATTR_PARAM_CBANK
	.align		4
        /*0064*/ 	.byte	0x04, 0x0a
        /*0066*/ 	.short	(.L_915 - .L_914)
	.align		4
.L_914:
        /*0068*/ 	.word	index@(.nv.constant0.default_function_kernel_25)
        /*006c*/ 	.short	0x0380
        /*006e*/ 	.short	0x0018


	//----- nvinfo : EIATTR_SW_WAR
	.align		4
.L_915:
        /*0070*/ 	.byte	0x04, 0x36
        /*0072*/ 	.short	(.L_917 - .L_916)
.L_916:
        /*0074*/ 	.word	0x00000008
.L_917:


//--------------------- .nv.info.default_function_kernel_41 --------------------------
	.section	.nv.info.default_function_kernel_41,"",@"SHT_CUDA_INFO"
	.sectionflags	@""
	.align	4


	//----- nvinfo : EIATTR_CUDA_API_VERSION
	.align		4
        /*0000*/ 	.byte	0x04, 0x37
        /*0002*/ 	.short	(.L_919 - .L_918)
.L_918:
        /*0004*/ 	.word	0x00000082


	//----- nvinfo : EIATTR_KPARAM_INFO
	.align		4
.L_919:
        /*0008*/ 	.byte	0x04, 0x17
        /*000a*/ 	.short	(.L_921 - .L_920)
.L_920:
        /*000c*/ 	.word	0x00000000
        /*0010*/ 	.short	0x0001
        /*0012*/ 	.short	0x0008
        /*0014*/ 	.byte	0x00, 0xf5, 0x21, 0x00


	//----- nvinfo : EIATTR_KPARAM_INFO
	.align		4
.L_921:
        /*0018*/ 	.byte	0x04, 0x17
        /*001a*/ 	.short	(.L_923 - .L_922)
.L_922:
        /*001c*/ 	.word	0x00000000
        /*0020*/ 	.short	0x0000
        /*0022*/ 	.short	0x0000
        /*0024*/ 	.byte	0x00, 0xf5, 0x21, 0x00


	//----- nvinfo : EIATTR_SPARSE_MMA_MASK
	.align		4
.L_923:
        /*0028*/ 	.byte	0x03, 0x50
        /*002a*/ 	.short	0x0000


	//----- nvinfo : EIATTR_MAXREG_COUNT
	.align		4
        /*002c*/ 	.byte	0x03, 0x1b
        /*002e*/ 	.short	0x0040


	//----- nvinfo : EIATTR_MERCURY_ISA_VERSION
	.align		4
        /*0030*/ 	.byte	0x03, 0x5f
        /*0032*/ 	.short	0x0101


	//----- nvinfo : EIATTR_VRC_CTA_INIT_COUNT
	.align		4
        /*0034*/ 	.byte	0x02, 0x4a
	.zero		1
	.zero		1


	//----- nvinfo : EIATTR_EXIT_INSTR_OFFSETS
	.align		4
        /*0038*/ 	.byte	0x04, 0x1c
        /*003a*/ 	.short	(.L_925 - .L_924)


	//   ....[0]....
.L_924:
        /*003c*/ 	.word	0x00000070


	//   ....[1]....
        /*0040*/ 	.word	0x00000130


	//----- nvinfo : EIATTR_MAX_THREADS
	.align		4
.L_925:
        /*0044*/ 	.byte	0x04, 0x05
        /*0046*/ 	.short	(.L_927 - .L_926)
.L_926:
        /*0048*/ 	.word	0x00000400
        /*004c*/ 	.word	0x00000001
        /*0050*/ 	.word	0x00000001


	//----- nvinfo : EIATTR_CBANK_PARAM_SIZE
	.align		4
.L_927:
        /*0054*/ 	.byte	0x03, 0x19
        /*0056*/ 	.short	0x0010


	//----- nvinfo : EIATTR_PARAM_CBANK
	.align		4
        /*0058*/ 	.byte	0x04, 0x0a
        /*005a*/ 	.short	(.L_929 - .L_928)
	.align		4
.L_928:
        /*005c*/ 	.word	index@(.nv.constant0.default_function_kernel_41)
        /*0060*/ 	.short	0x0380
        /*0062*/ 	.short	0x0010


	//----- nvinfo : EIATTR_SW_WAR
	.align		4
.L_929:
        /*0064*/ 	.byte	0x04, 0x36
        /*0066*/ 	.short	(.L_931 - .L_930)
.L_930:
        /*0068*/ 	.word	0x00000008
.L_931:


//--------------------- .nv.info.default_function_kernel_5 --------------------------
	.section	.nv.info.default_function_kernel_5,"",@"SHT_CUDA_INFO"
	.sectionflags	@""
	.align	4


	//----- nvinfo : EIATTR_CUDA_API_VERSION
	.align		4
        /*0000*/ 	.byte	0x04, 0x37
        /*0002*/ 	.short	(.L_933 - .L_932)
.L_932:
        /*0004*/ 	.word	0x00000082


	//----- nvinfo : EIATTR_KPARAM_INFO
	.align		4
.L_933:
        /*0008*/ 	.byte	0x04, 0x17
        /*000a*/ 	.short	(.L_935 - .L_934)
.L_934:
        /*000c*/ 	.word	0x00000000
        /*0010*/ 	.short	0x0001
        /*0012*/ 	.short	0x0008
        /*0014*/ 	.byte	0x00, 0xf5, 0x21, 0x00


	//----- nvinfo : EIATTR_KPARAM_INFO
	.align		4
.L_935:
        /*0018*/ 	.byte	0x04, 0x17
        /*001a*/ 	.short	(.L_937 - .L_936)
.L_936:
        /*001c*/ 	.word	0x00000000
        /*0020*/ 	.short	0x0000
        /*0022*/ 	.short	0x0000
        /*0024*/ 	.byte	0x00, 0xf5, 0x21, 0x00


	//----- nvinfo : EIATTR_SPARSE_MMA_MASK
	.align		4
.L_937:
        /*0028*/ 	.byte	0x03, 0x50
        /*002a*/ 	.short	0x0000


	//----- nvinfo : EIATTR_MAXREG_COUNT
	.align		4
        /*002c*/ 	.byte	0x03, 0x1b
        /*002e*/ 	.short	0x0040


	//----- nvinfo : EIATTR_MERCURY_ISA_VERSION
	.align		4
        /*0030*/ 	.byte	0x03, 0x5f
        /*0032*/ 	.short	0x0101


	//----- nvinfo : EIATTR_VRC_CTA_INIT_COUNT
	.align		4
        /*0034*/ 	.byte	0x02, 0x4a
	.zero		1
	.zero		1


	//----- nvinfo : EIATTR_EXIT_INSTR_OFFSETS
	.align		4
        /*0038*/ 	.byte	0x04, 0x1c
        /*003a*/ 	.short	(.L_939 - .L_938)


	//   ....[0]....
.L_938:
        /*003c*/ 	.word	0x00000070


	//   ....[1]....
        /*0040*/ 	.word	0x000001f0


	//----- nvinfo : EIATTR_MAX_THREADS
	.align		4
.L_939:
        /*0044*/ 	.byte	0x04, 0x05
        /*0046*/ 	.short	(.L_941 - .L_940)
.L_940:
        /*0048*/ 	.word	0x00000400
        /*004c*/ 	.word	0x00000001
        /*0050*/ 	.word	0x00000001


	//----- nvinfo : EIATTR_CBANK_PARAM_SIZE
	.align		4
.L_941:
        /*0054*/ 	.byte	0x03, 0x19
        /*0056*/ 	.short	0x0010


	//----- nvinfo : EIATTR_PARAM_CBANK
	.align		4
        /*0058*/ 	.byte	0x04, 0x0a
        /*005a*/ 	.short	(.L_943 - .L_942)
	.align		4
.L_942:
        /*005c*/ 	.word	index@(.nv.constant0.default_function_kernel_5)
        /*0060*/ 	.short	0x0380
        /*0062*/ 	.short	0x0010


	//----- nvinfo : EIATTR_SW_WAR
	.align		4
.L_943:
        /*0064*/ 	.byte	0x04, 0x36
        /*0066*/ 	.short	(.L_945 - .L_944)
.L_944:
        /*0068*/ 	.word	0x00000008
.L_945:


//--------------------- .nv.info.default_function_kernel_3 --------------------------
	.section	.nv.info.default_function_kernel_3,"",@"SHT_CUDA_INFO"
	.sectionflags	@""
	.align	4


	//----- nvinfo : EIATTR_CUDA_API_VERSION
	.align		4
        /*0000*/ 	.byte	0x04, 0x37
        /*0002*/ 	.short	(.L_947 - .L_946)
.L_946:
        /*0004*/ 	.word	0x00000082


	//----- nvinfo : EIATTR_KPARAM_INFO
	.align		4
.L_947:
        /*0008*/ 	.byte	0x04, 0x17
        /*000a*/ 	.short	(.L_949 - .L_948)
.L_948:
        /*000c*/ 	.word	0x00000000
        /*0010*/ 	.short	0x0002
        /*0012*/ 	.short	0x0010
        /*0014*/ 	.byte	0x00, 0xf5, 0x21, 0x00


	//----- nvinfo : EIATTR_KPARAM_INFO
	.align		4
.L_949:
        /*0018*/ 	.byte	0x04, 0x17
        /*001a*/ 	.short	(.L_951 - .L_950)
.L_950:
        /*001c*/ 	.word	0x00000000
        /*0020*/ 	.short	0x0001
        /*0022*/ 	.short	0x0008
        /*0024*/ 	.byte	0x00, 0xf5, 0x21, 0x00


	//----- nvinfo : EIATTR_KPARAM_INFO
	.align		4
.L_951:
        /*0028*/ 	.byte	0x04, 0x17
        /*002a*/ 	.short	(.L_953 - .L_952)
.L_952:
        /*002c*/ 	.word	0x00000000
        /*0030*/ 	.short	0x0000
        /*0032*/ 	.short	0x0000
        /*0034*/ 	.byte	0x00, 0xf5, 0x21, 0x00


	//----- nvinfo : EIATTR_SPARSE_MMA_MASK
	.align		4
.L_953:
        /*0038*/ 	.byte	0x03, 0x50
        /*003a*/ 	.short	0x0000


	//----- nvinfo : EIATTR_MAXREG_COUNT
	.align		4
        /*003c*/ 	.byte	0x03, 0x1b
        /*003e*/ 	.short	0x0040


	//----- nvinfo : EIATTR_MERCURY_ISA_VERSION
	.align		4
        /*0040*/ 	.byte	0x03, 0x5f
        /*0042*/ 	.short	0x0101


	//----- nvinfo : EIATTR_VRC_CTA_INIT_COUNT
	.align		4
        /*0044*/ 	.byte	0x02, 0x4a
	.zero		1
	.zero		1


	//----- nvinfo : EIATTR_EXIT_INSTR_OFFSETS
	.align		4
        /*0048*/ 	.byte	0x04, 0x1c
        /*004a*/ 	.short	(.L_955 - .L_954)


	//   ....[0]....
.L_954:
        /*004c*/ 	.word	0x00000640


	//----- nvinfo : EIATTR_MAX_THREADS
	.align		4
.L_955:
        /*0050*/ 	.byte	0x04, 0x05
        /*0052*/ 	.short	(.L_957 - .L_956)
.L_956:
        /*0054*/ 	.word	0x00000400
        /*0058*/ 	.word	0x00000001
        /*005c*/ 	.word	0x00000001


	//----- nvinfo : EIATTR_CBANK_PARAM_SIZE
	.align		4
.L_957:
        /*0060*/ 	.byte	0x03, 0x19
        /*0062*/ 	.short	0x0018


	//----- nvinfo : EIATTR_PARAM_CBANK
	.align		4
        /*0064*/ 	.byte	0x04, 0x0a
        /*0066*/ 	.short	(.L_959 - .L_958)
	.align		4
.L_958:
        /*0068*/ 	.word	index@(.nv.constant0.default_function_kernel_3)
        /*006c*/ 	.short	0x0380
        /*006e*/ 	.short	0x0018


	//----- nvinfo : EIATTR_SW_WAR
	.align		4
.L_959:
        /*0070*/ 	.byte	0x04, 0x36
        /*0072*/ 	.short	(.L_961 - .L_960)
.L_960:
        /*0074*/ 	.word	0x00000008
.L_961:


//--------------------- .nv.info.default_function_kernel_39 --------------------------
	.section	.nv.info.default_function_kernel_39,"",@"SHT_CUDA_INFO"
	.sectionflags	@""
	.align	4


	//----- nvinfo : EIATTR_CUDA_API_VERSION
	.align		4
        /*0000*/ 	.byte	0x04, 0x37
        /*0002*/ 	.short	(.L_963 - .L_962)
.L_962:
        /*0004*/ 	.word	0x00000082


	//----- nvinfo : EIATTR_KPARAM_INFO
	.align		4
.L_963:
        /*0008*/ 	.byte	0x04, 0x17
        /*000a*/ 	.short	(.L_965 - .L_964)
.L_964:
        /*000c*/ 	.word	0x00000000
        /*0010*/ 	.short	0x0002
        /*0012*/ 	.short	0x0010
        /*0014*/ 	.byte	0x00, 0xf5, 0x21, 0x00


	//----- nvinfo : EIATTR_KPARAM_INFO
	.align		4
.L_965:
        /*0018*/ 	.byte	0x04, 0x17
        /*001a*/ 	.short	(.L_967 - .L_966)
.L_966:
        /*001c*/ 	.word	0x00000000
        /*0020*/ 	.short	0x0001
        /*0022*/ 	.short	0x0008
        /*0024*/ 	.byte	0x00, 0xf5, 0x21, 0x00


	//----- nvinfo : EIATTR_KPARAM_INFO
	.align		4
.L_967:
        /*0028*/ 	.byte	0x04, 0x17
        /*002a*/ 	.short	(.L_969 - .L_968)
.L_968:
        /*002c*/ 	.word	0x00000000
        /*0030*/ 	.short	0x0000
        /*0032*/ 	.short	0x0000
        /*0034*/ 	.byte	0x00, 0xf5, 0x21, 0x00


	//----- nvinfo : EIATTR_SPARSE_MMA_MASK
	.align		4
.L_969:
        /*0038*/ 	.byte	0x03, 0x50
        /*003a*/ 	.short	0x0000


	//----- nvinfo : EIATTR_MAXREG_COUNT
	.align		4
        /*003c*/ 	.byte	0x03, 0x1b
        /*003e*/ 	.short	0x0040


	//----- nvinfo : EIATTR_MERCURY_ISA_VERSION
	.align		4
        /*0040*/ 	.byte	0x03, 0x5f
        /*0042*/ 	.short	0x0101


	//----- nvinfo : EIATTR_VRC_CTA_INIT_COUNT
	.align		4
        /*0044*/ 	.byte	0x02, 0x4a
	.zero		1
	.zero		1


	//----- nvinfo : EIATTR_EXIT_INSTR_OFFSETS
	.align		4
        /*0048*/ 	.byte	0x04, 0x1c
        /*004a*/ 	.short	(.L_971 - .L_970)


	//   ....[0]....
.L_970:
        /*004c*/ 	.word	0x00000640


	//----- nvinfo : EIATTR_MAX_THREADS
	.align		4
.L_971:
        /*0050*/ 	.byte	0x04, 0x05
        /*0052*/ 	.short	(.L_973 - .L_972)
.L_972:
        /*0054*/ 	.word	0x00000400
        /*0058*/ 	.word	0x00000001
        /*005c*/ 	.word	0x00000001


	//----- nvinfo : EIATTR_CBANK_PARAM_SIZE
	.align		4
.L_973:
        /*0060*/ 	.byte	0x03, 0x19
        /*0062*/ 	.short	0x0018


	//----- nvinfo : EIATTR_PARAM_CBANK
	.align		4
        /*0064*/ 	.byte	0x04, 0x0a
        /*0066*/ 	.short	(.L_975 - .L_974)
	.align		4
.L_974:
        /*0068*/ 	.word	index@(.nv.constant0.default_function_kernel_39)
        /*006c*/ 	.short	0x0380
        /*006e*/ 	.short	0x0018


	//----- nvinfo : EIATTR_SW_WAR
	.align		4
.L_975:
        /*0070*/ 	.byte	0x04, 0x36
        /*0072*/ 	.short	(.L_977 - .L_976)
.L_976:
        /*0074*/ 	.word	0x00000008
.L_977:


//--------------------- .nv.info.default_function_kernel_42 --------------------------
	.section	.nv.info.default_function_kernel_42,"",@"SHT_CUDA_INFO"
	.sectionflags	@""
	.align	4


	//----- nvinfo : EIATTR_CUDA_API_VERSION
	.align		4
        /*0000*/ 	.byte	0x04, 0x37
        /*0002*/ 	.short	(.L_979 - .L_978)
.L_978:
        /*0004*/ 	.word	0x00000082


	//----- nvinfo : EIATTR_KPARAM_INFO
	.align		4
.L_979:
        /*0008*/ 	.byte	0x04, 0x17
        /*000a*/ 	.short	(.L_981 - .L_980)
.L_980:
        /*000c*/ 	.word	0x00000000
        /*0010*/ 	.short	0x0001
        /*0012*/ 	.short	0x0008
        /*0014*/ 	.byte	0x00, 0xf5, 0x21, 0x00


	//----- nvinfo : EIATTR_KPARAM_INFO
	.align		4
.L_981:
        /*0018*/ 	.byte	0x04, 0x17
        /*001a*/ 	.short	(.L_983 - .L_982)
.L_982:
        /*001c*/ 	.word	0x00000000
        /*0020*/ 	.short	0x0000
        /*0022*/ 	.short	0x0000
        /*0024*/ 	.byte	0x00, 0xf5, 0x21, 0x00


	//----- nvinfo : EIATTR_SPARSE_MMA_MASK
	.align		4
.L_983:
        /*0028*/ 	.byte	0x03, 0x50
        /*002a*/ 	.short	0x0000


	//----- nvinfo : EIATTR_MAXREG_COUNT
	.align		4
        /*002c*/ 	.byte	0x03, 0x1b
        /*002e*/ 	.short	0x0040


	//----- nvinfo : EIATTR_MERCURY_ISA_VERSION
	.align		4
        /*0030*/ 	.byte	0x03, 0x5f
        /*0032*/ 	.short	0x0101


	//----- nvinfo : EIATTR_VRC_CTA_INIT_COUNT
	.align		4
        /*0034*/ 	.byte	0x02, 0x4a
	.zero		1
	.zero		1


	//----- nvinfo : EIATTR_EXIT_INSTR_OFFSETS
	.align		4
        /*0038*/ 	.byte	0x04, 0x1c
        /*003a*/ 	.short	(.L_985 - .L_984)


	//   ....[0]....
.L_984:
        /*003c*/ 	.word	0x00000070


	//   ....[1]....
        /*0040*/ 	.word	0x00000110


	//----- nvinfo : EIATTR_MAX_THREADS
	.align		4
.L_985:
        /*0044*/ 	.byte	0x04, 0x05
        /*0046*/ 	.short	(.L_987 - .L_986)
.L_986:
        /*0048*/ 	.word	0x00000400
        /*004c*/ 	.word	0x00000001
        /*0050*/ 	.word	0x00000001


	//----- nvinfo : EIATTR_CBANK_PARAM_SIZE
	.align		4
.L_987:
        /*0054*/ 	.byte	0x03, 0x19
        /*0056*/ 	.short	0x0010


	//----- nvinfo : EIATTR_PARAM_CBANK
	.align		4
        /*0058*/ 	.byte	0x04, 0x0a
        /*005a*/ 	.short	(.L_989 - .L_988)
	.align		4
.L_988:
        /*005c*/ 	.word	index@(.nv.constant0.default_function_kernel_42)
        /*0060*/ 	.short	0x0380
        /*0062*/ 	.short	0x0010


	//----- nvinfo : EIATTR_SW_WAR
	.align		4
.L_989:
        /*0064*/ 	.byte	0x04, 0x36
        /*0066*/ 	.short	(.L_991 - .L_990)
.L_990:
        /*0068*/ 	.word	0x00000008
.L_991:


//--------------------- .nv.info.default_function_kernel_18 --------------------------
	.section	.nv.info.default_function_kernel_18,"",@"SHT_CUDA_INFO"
	.sectionflags	@""
	.align	4


	//----- nvinfo : EIATTR_CUDA_API_VERSION
	.align		4
        /*0000*/ 	.byte	0x04, 0x37
        /*0002*/ 	.short	(.L_993 - .L_992)
.L_992:
        /*0004*/ 	.word	0x00000082


	//----- nvinfo : EIATTR_KPARAM_INFO
	.align		4
.L_993:
        /*0008*/ 	.byte	0x04, 0x17
        /*000a*/ 	.short	(.L_995 - .L_994)
.L_994:
        /*000c*/ 	.word	0x00000000
        /*0010*/ 	.short	0x0000
        /*0012*/ 	.short	0x0000
        /*0014*/ 	.byte	0x00, 0xf5, 0x21, 0x00


	//----- nvinfo : EIATTR_SPARSE_MMA_MASK
	.align		4
.L_995:
        /*0018*/ 	.byte	0x03, 0x50
        /*001a*/ 	.short	0x0000


	//----- nvinfo : EIATTR_MAXREG_COUNT
	.align		4
        /*001c*/ 	.byte	0x03, 0x1b
        /*001e*/ 	.short	0x0040


	//----- nvinfo : EIATTR_MERCURY_ISA_VERSION
	.align		4
        /*0020*/ 	.byte	0x03, 0x5f
        /*0022*/ 	.short	0x0101


	//----- nvinfo : EIATTR_VRC_CTA_INIT_COUNT
	.align		4
        /*0024*/ 	.byte	0x02, 0x4a
	.zero		1
	.zero		1


	//----- nvinfo : EIATTR_EXIT_INSTR_OFFSETS
	.align		4
        /*0028*/ 	.byte	0x04, 0x1c
        /*002a*/ 	.short	(.L_997 - .L_996)


	//   ....[0]....
.L_996:
        /*002c*/ 	.word	0x00000070


	//   ....[1]....
        /*0030*/ 	.word	0x00000230


	//----- nvinfo : EIATTR_MAX_THREADS
	.align		4
.L_997:
        /*0034*/ 	.byte	0x04, 0x05
        /*0036*/ 	.short	(.L_999 - .L_998)
.L_998:
        /*0038*/ 	.word	0x00000400
        /*003c*/ 	.word	0x00000001
        /*0040*/ 	.word	0x00000001


	//----- nvinfo : EIATTR_CRS_STACK_SIZE
	.align		4
.L_999:
        /*0044*/ 	.byte	0x04, 0x1e
        /*0046*/ 	.short	(.L_1001 - .L_1000)
.L_1000:
        /*0048*/ 	.word	0x00000000


	//----- nvinfo : EIATTR_CBANK_PARAM_SIZE
	.align		4
.L_1001:
        /*004c*/ 	.byte	0x03, 0x19
        /*004e*/ 	.short	0x0008


	//----- nvinfo : EIATTR_PARAM_CBANK
	.align		4
        /*0050*/ 	.byte	0x04, 0x0a
        /*0052*/ 	.short	(.L_1003 - .L_1002)
	.align		4
.L_1002:
        /*0054*/ 	.word	index@(.nv.constant0.default_function_kernel_18)
        /*0058*/ 	.short	0x0380
        /*005a*/ 	.short	0x0008


	//----- nvinfo : EIATTR_SW_WAR
	.align		4
.L_1003:
        /*005c*/ 	.byte	0x04, 0x36
        /*005e*/ 	.short	(.L_1005 - .L_1004)
.L_1004:
        /*0060*/ 	.word	0x00000008
.L_1005:


//--------------------- .nv.callgraph             --------------------------
	.section	.nv.callgraph,"",@"SHT_CUDA_CALLGRAPH"
	.align	4
	.sectionentsize	8
	.align		4
        /*0000*/ 	.word	0x00000000
	.align		4
        /*0004*/ 	.word	0xffffffff
	.align		4
        /*0008*/ 	.word	0x00000000
	.align		4
        /*000c*/ 	.word	0xfffffffe
	.align		4
        /*0010*/ 	.word	0x00000000
	.align		4
        /*0014*/ 	.word	0xfffffffd
	.align		4
        /*0018*/ 	.word	0x00000000
	.align		4
        /*001c*/ 	.word	0xfffffffc


//--------------------- .text.default_function_kernel_22 --------------------------
	.section	.text.default_function_kernel_22,"ax",@progbits
	.align	128
        .global         default_function_kernel_22
        .type           default_function_kernel_22,@function
        .size           default_function_kernel_22,(.L_x_124 - default_function_kernel_22)
        .other          default_function_kernel_22,@"STO_CUDA_ENTRY STV_DEFAULT"
default_function_kernel_22:
.text.default_function_kernel_22:
[----:B------:R-:W-:Y:S01]  /*0000*/  LDC R1, c[0x0][0x37c] ;  /* 0x0000df00ff017b82 */ /* 0x000fe20000000800 */
[----:B------:R-:W0:Y:S07]  /*0010*/  S2R R4, SR_CTAID.X ;  /* 0x0000000000047919 */ /* 0x000e2e0000002500 */
[----:B------:R-:W1:Y:S01]  /*0020*/  LDC.64 R12, c[0x0][0x380] ;  /* 0x0000e000ff0c7b82 */ /* 0x000e620000000a00 */
[----:B------:R-:W2:Y:S01]  /*0030*/  LDCU.64 UR6, c[0x0][0x358] ;  /* 0x00006b00ff0677ac */ /* 0x000ea20008000a00 */
[----:B------:R-:W3:Y:S01]  /*0040*/  S2R R7, SR_TID.X ;  /* 0x0000000000077919 */ /* 0x000ee20000002100 */
[----:B------:R-:W-:-:S05]  /*0050*/  UMOV UR4, 0x190 ;  /* 0x0000019000047882 */ /* 0x000fca0000000000 */
[----:B------:R-:W4:Y:S08]  /*0060*/  LDC.64 R10, c[0x0][0x388] ;  /* 0x0000e200ff0a7b82 */ /* 0x000f300000000a00 */
[----:B------:R-:W4:Y:S01]  /*0070*/  LDC.64 R14, c[0x0][0x390] ;  /* 0x0000e400ff0e7b82 */ /* 0x000f220000000a00 */
[C---:B0-----:R-:W-:Y:S02]  /*0080*/  SHF.L.U32 R0, R4.reuse, 0x1, RZ ;  /* 0x0000000104007819 */ /* 0x041fe400000006ff */
[----:B------:R-:W-:-:S02]  /*0090*/  SHF.L.U32 R2, R4, 0xa, RZ ;  /* 0x0000000a04027819 */ /* 0x000fc400000006ff */
[--C-:B---3--:R-:W-:Y:S02]  /*00a0*/  SHF.R.U32.HI R3, RZ, 0x9, R7.reuse ;  /* 0x00000009ff037819 */ /* 0x108fe40000011607 */
[--C-:B------:R-:W-:Y:S02]  /*00b0*/  SHF.R.U32.HI R5, RZ, 0x2, R7.reuse ;  /* 0x00000002ff057819 */ /* 0x100fe40000011607 */
[----:B------:R-:W-:Y:S02]  /*00c0*/  LOP3.LUT R0, R0, R3, RZ, 0xfc, !PT ;  /* 0x0000000300007212 */ /* 0x000fe400078efcff */
[----:B------:R-:W-:Y:S01]  /*00d0*/  LOP3.LUT R3, R2, R7, RZ, 0xfc, !PT ;  /* 0x0000000702037212 */ /* 0x000fe200078efcff */
[----:B------:R-:W-:Y:S01]  /*00e0*/  IMAD R2, R4, 0x18, R7 ;  /* 0x0000001804027824 */ /* 0x000fe200078e0207 */
[----:B------:R-:W-:Y:S02]  /*00f0*/  ISETP.GT.U32.AND P0, PT, R0, 0x18, PT ;  /* 0x000000180000780c */ /* 0x000fe40003f04070 */
[----:B------:R-:W-:Y:S01]  /*0100*/  SHF.L.U32 R0, R4, 0x8, RZ ;  /* 0x0000000804007819 */ /* 0x000fe200000006ff */
[----:B-1----:R-:W-:-:S03]  /*0110*/  IMAD.WIDE.U32 R12, R3, 0x4, R12 ;  /* 0x00000004030c7825 */ /* 0x002fc600078e000c */
[----:B------:R-:W-:Y:S01]  /*0120*/  LOP3.LUT R0, R0, R5, RZ, 0xfc, !PT ;  /* 0x0000000500007212 */ /* 0x000fe200078efcff */
[----:B------:R-:W-:-:S04]  /*0130*/  IMAD R3, R4, -0x3e8, R3 ;  /* 0xfffffc1804037824 */ /* 0x000fc800078e0203 */
[----:B------:R-:W-:Y:S02]  /*0140*/  IMAD.HI.U32 R3, R3, 0x51eb851f, RZ ;  /* 0x51eb851f03037827 */ /* 0x000fe400078e00ff */
[----:B--2---:R0:W-:Y:S02]  /*0150*/  @!P0 STG.E desc[UR6][R12.64], RZ ;  /* 0x000000ff0c008986 */ /* 0x0041e4000c101906 */
[----:B------:R-:W-:Y:S01]  /*0160*/  IMAD.HI.U32 R0, R0, 0x51eb851f, RZ ;  /* 0x51eb851f00007827 */ /* 0x000fe200078e00ff */
[----:B------:R-:W-:-:S04]  /*0170*/  SHF.R.U32.HI R3, RZ, 0x5, R3 ;  /* 0x00000005ff037819 */ /* 0x000fc80000011603 */
[----:B------:R-:W-:Y:S01]  /*0180*/  SHF.L.U32 R0, R0, 0x3, RZ ;  /* 0x0000000300007819 */ /* 0x000fe200000006ff */
[----:B------:R-:W-:-:S03]  /*0190*/  IMAD R2, R3, -0x64, R2 ;  /* 0xffffff9c03027824 */ /* 0x000fc600078e0202 */
[----:B------:R-:W-:Y:S02]  /*01a0*/  LOP3.LUT R0, R0, 0xffffffc0, RZ, 0xc0, !PT ;  /* 0xffffffc000007812 */ /* 0x000fe400078ec0ff */
[----:B0---4-:R-:W-:-:S07]  /*01b0*/  IADD3 R2, PT, PT, R2, 0x190, RZ ;  /* 0x0000019002027810 */ /* 0x011fce0007ffe0ff */
.L_x_2:
[----:B------:R-:W-:Y:S01]  /*01c0*/  UIADD3 UR4, UPT, UPT, UR4, 0x320, URZ ;  /* 0x0000032004047890 */ /* 0x000fe2000fffe0ff */
[----:B------:R-:W-:Y:S03]  /*01d0*/  BSSY.RECONVERGENT B0, `(.L_x_0) ;  /* 0x000002d000007945 */ /* 0x000fe60003800200 */
[----:B------:R-:W-:Y:S01]  /*01e0*/  UISETP.NE.AND UP0, UPT, UR4, 0x3390, UPT ;  /* 0x000033900400788c */ /* 0x000fe2000bf05270 */
[----:B0-----:R-:W-:Y:S10]  /*01f0*/  @P0 BRA `(.L_x_1) ;  /* 0x0000000000a80947 */ /* 0x001ff40003800000 */
[----:B------:R-:W-:Y:S01]  /*0200*/  IADD3 R5, PT, PT, R2, -0x190, RZ ;  /* 0xfffffe7002057810 */ /* 0x000fe20007ffe0ff */
[----:B------:R-:W-:Y:S01]  /*0210*/  IMAD.WIDE.U32 R22, R0, 0x4, R14 ;  /* 0x0000000400167825 */ /* 0x000fe200078e000e */
[C---:B------:R-:W-:Y:S01]  /*0220*/  IADD3 R19, PT, PT, R2.reuse, -0x12c, RZ ;  /* 0xfffffed402137810 */ /* 0x040fe20007ffe0ff */
[----:B------:R-:W2:Y:S01]  /*0230*/  LDG.E R3, desc[UR6][R12.64] ;  /* 0x000000060c037981 */ /* 0x000ea2000c1e1900 */
[C---:B------:R-:W-:Y:S01]  /*0240*/  IADD3 R25, PT, PT, R2.reuse, -0xc8, RZ ;  /* 0xffffff3802197810 */ /* 0x040fe20007ffe0ff */
[--C-:B------:R-:W-:Y:S01]  /*0250*/  IMAD.WIDE.U32 R4, R5, 0x4, R10.reuse ;  /* 0x0000000405047825 */ /* 0x100fe200078e000a */
[----:B------:R-:W-:Y:S01]  /*0260*/  IADD3 R29, PT, PT, R2, -0x64, RZ ;  /* 0xffffff9c021d7810 */ /* 0x000fe20007ffe0ff */
[----:B------:R-:W2:Y:S02]  /*0270*/  LDG.E.CONSTANT R6, desc[UR6][R22.64] ;  /* 0x0000000616067981 */ /* 0x000ea4000c1e9900 */
[--C-:B------:R-:W-:Y:S02]  /*0280*/  IMAD.WIDE.U32 R18, R19, 0x4, R10.reuse ;  /* 0x0000000413127825 */ /* 0x100fe400078e000a */
[----:B------:R-:W2:Y:S02]  /*0290*/  LDG.E.CONSTANT R28, desc[UR6][R4.64] ;  /* 0x00000006041c7981 */ /* 0x000ea4000c1e9900 */
[----:B------:R-:W-:-:S02]  /*02a0*/  IMAD.WIDE.U32 R24, R25, 0x4, R10 ;  /* 0x0000000419187825 */ /* 0x000fc400078e000a */
[----:B------:R-:W3:Y:S02]  /*02b0*/  LDG.E.CONSTANT R27, desc[UR6][R22.64+0x4] ;  /* 0x00000406161b7981 */ /* 0x000ee4000c1e9900 */
[--C-:B------:R-:W-:Y:S02]  /*02c0*/  IMAD.WIDE.U32 R16, R2, 0x4, R10.reuse ;  /* 0x0000000402107825 */ /* 0x100fe400078e000a */
[----:B------:R0:W3:Y:S04]  /*02d0*/  LDG.E.CONSTANT R26, desc[UR6][R18.64] ;  /* 0x00000006121a7981 */ /* 0x0000e8000c1e9900 */
[----:B------:R1:W4:Y:S04]  /*02e0*/  LDG.E.CONSTANT R20, desc[UR6][R24.64] ;  /* 0x0000000618147981 */ /* 0x000328000c1e9900 */
[----:B------:R-:W4:Y:S01]  /*02f0*/  LDG.E.CONSTANT R21, desc[UR6][R22.64+0x8] ;  /* 0x0000080616157981 */ /* 0x000f22000c1e9900 */
[----:B0-----:R-:W-:-:S03]  /*0300*/  IMAD.WIDE.U32 R18, R29, 0x4, R10 ;  /* 0x000000041d127825 */ /* 0x001fc600078e000a */
[----:B------:R0:W5:Y:S01]  /*0310*/  LDG.E.CONSTANT R29, desc[UR6][R16.64] ;  /* 0x00000006101d7981 */ /* 0x000162000c1e9900 */
[----:B-1----:R-:W-:-:S03]  /*0320*/  IADD3 R25, PT, PT, R2, 0x64, RZ ;  /* 0x0000006402197810 */ /* 0x002fc60007ffe0ff */
[----:B------:R-:W5:Y:S04]  /*0330*/  LDG.E.CONSTANT R9, desc[UR6][R22.64+0xc] ;  /* 0x00000c0616097981 */ /* 0x000f68000c1e9900 */
[----:B------:R-:W5:Y:S01]  /*0340*/  LDG.E.CONSTANT R18, desc[UR6][R18.64] ;  /* 0x0000000612127981 */ /* 0x000f62000c1e9900 */
[--C-:B0-----:R-:W-:Y:S01]  /*0350*/  IMAD.WIDE.U32 R16, R25, 0x4, R10.reuse ;  /* 0x0000000419107825 */ /* 0x101fe200078e000a */
[C---:B------:R-:W-:Y:S02]  /*0360*/  IADD3 R25, PT, PT, R2.reuse, 0xc8, RZ ;  /* 0x000000c802197810 */ /* 0x040fe40007ffe0ff */
[----:B------:R-:W5:Y:S04]  /*0370*/  LDG.E.CONSTANT R8, desc[UR6][R22.64+0x10] ;  /* 0x0000100616087981 */ /* 0x000f68000c1e9900 */
[----:B------:R-:W5:Y:S04]  /*0380*/  LDG.E.CONSTANT R7, desc[UR6][R22.64+0x14] ;  /* 0x0000140616077981 */ /* 0x000f68000c1e9900 */
[----:B------:R-:W5:Y:S04]  /*0390*/  LDG.E.CONSTANT R5, desc[UR6][R22.64+0x18] ;  /* 0x0000180616057981 */ /* 0x000f68000c1e9900 */
[----:B------:R0:W5:Y:S04]  /*03a0*/  LDG.E.CONSTANT R4, desc[UR6][R22.64+0x1c] ;  /* 0x00001c0616047981 */ /* 0x000168000c1e9900 */
[----:B------:R-:W5:Y:S01]  /*03b0*/  LDG.E.CONSTANT R16, desc[UR6][R16.64] ;  /* 0x0000000610107981 */ /* 0x000f62000c1e9900 */
[----:B0-----:R-:W-:Y:S01]  /*03c0*/  IMAD.WIDE.U32 R22, R25, 0x4, R10 ;  /* 0x0000000419167825 */ /* 0x001fe200078e000a */
[----:B------:R-:W-:-:S05]  /*03d0*/  IADD3 R25, PT, PT, R2, 0x12c, RZ ;  /* 0x0000012c02197810 */ /* 0x000fca0007ffe0ff */
[----:B------:R-:W-:Y:S01]  /*03e0*/  IMAD.WIDE.U32 R24, R25, 0x4, R10 ;  /* 0x0000000419187825 */ /* 0x000fe200078e000a */
[----:B------:R-:W5:Y:S05]  /*03f0*/  LDG.E.CONSTANT R22, desc[UR6][R22.64] ;  /* 0x0000000616167981 */ /* 0x000f6a000c1e9900 */
[----:B------:R-:W5:Y:S01]  /*0400*/  LDG.E.CONSTANT R25, desc[UR6][R24.64] ;  /* 0x0000000618197981 */ /* 0x000f62000c1e9900 */
[----:B--2---:R-:W-:-:S04]  /*0410*/  FFMA R3, R28, R6, R3 ;  /* 0x000000061c037223 */ /* 0x004fc80000000003 */
[----:B---3--:R-:W-:-:S04]  /*0420*/  FFMA R3, R26, R27, R3 ;  /* 0x0000001b1a037223 */ /* 0x008fc80000000003 */
[----:B----4-:R-:W-:-:S04]  /*0430*/  FFMA R3, R20, R21, R3 ;  /* 0x0000001514037223 */ /* 0x010fc80000000003 */
[----:B-----5:R-:W-:-:S04]  /*0440*/  FFMA R18, R18, R9, R3 ;  /* 0x0000000912127223 */ /* 0x020fc80000000003 */
[----:B------:R-:W-:-:S04]  /*0450*/  FFMA R29, R29, R8, R18 ;  /* 0x000000081d1d7223 */ /* 0x000fc80000000012 */
[----:B------:R-:W-:-:S04]  /*0460*/  FFMA R7, R16, R7, R29 ;  /* 0x0000000710077223 */ /* 0x000fc8000000001d */
[----:B------:R-:W-:-:S04]  /*0470*/  FFMA R6, R22, R5, R7 ;  /* 0x0000000516067223 */ /* 0x000fc80000000007 */
[----:B------:R-:W-:-:S05]  /*0480*/  FFMA R3, R25, R4, R6 ;  /* 0x0000000419037223 */ /* 0x000fca0000000006 */
[----:B------:R0:W-:Y:S02]  /*0490*/  STG.E desc[UR6][R12.64], R3 ;  /* 0x000000030c007986 */ /* 0x0001e4000c101906 */
.L_x_1:
[----:B------:R-:W-:Y:S05]  /*04a0*/  BSYNC.RECONVERGENT B0 ;  /* 0x0000000000007941 */ /* 0x000fea0003800200 */
.L_x_0:
[----:B------:R-:W-:Y:S02]  /*04b0*/  IADD3 R0, PT, PT, R0, 0x8, RZ ;  /* 0x0000000800007810 */ /* 0x000fe40007ffe0ff */
[----:B------:R-:W-:Y:S01]  /*04c0*/  IADD3 R2, PT, PT, R2, 0x320, RZ ;  /* 0x0000032002027810 */ /* 0x000fe20007ffe0ff */
[----:B------:R-:W-:Y:S06]  /*04d0*/  BRA.U UP0, `(.L_x_2) ;  /* 0xfffffffd00387547 */ /* 0x000fec000b83ffff */
[----:B------:R-:W-:Y:S05]  /*04e0*/  EXIT ;  /* 0x000000000000794d */ /* 0x000fea0003800000 */
.L_x_3:
[----:B------:R-:W-:-:S00]  /*04f0*/  BRA `(.L_x_3) ;  /* 0xfffffffc00fc7947 */ /* 0x000fc0000383ffff */
[----:B------:R-:W-:-:S00]  /*0500*/  NOP ;  /* 0x0000000000007918 */ /* 0x000fc00000000000 */
[----:B------:R-:W-:-:S00]  /*0510*/  NOP ;  /* 0x0000000000007918 */ /* 0x000fc00000000000 */
[----:B------:R-:W-:-:S00]  /*0520*/  NOP ;  /* 0x0000000000007918 */ /* 0x000fc00000000000 */
[----:B------:R-:W-:-:S00]  /*0530*/  NOP ;  /* 0x0000000000007918 */ /* 0x000fc00000000000 */
[----:B------:R-:W-:-:S00]  /*0540*/  NOP ;  /* 0x0000000000007918 */ /* 0x000fc00000000000 */
[----:B------:R-:W-:-:S00]  /*0550*/  NOP ;  /* 0x0000000000007918 */ /* 0x000fc00000000000 */
[----:B------:R-:W-:-:S00]  /*0560*/  NOP ;  /* 0x0000000000007918 */ /* 0x000fc00000000000 */
[----:B------:R-:W-:-:S00]  /*0570*/  NOP ;  /* 0x0000000000007918 */ /* 0x000fc00000000000 */
.L_x_124:


//--------------------- .text.default_function_kernel_13 --------------------------
	.section	.text.default_function_kernel_13,"ax",@progbits
	.align	128
        .global         default_function_kernel_13
        .type           default_function_kernel_13,@function
        .size           default_function_kernel_13,(.L_x_125 - default_function_kernel_13)
        .other          default_function_kernel_13,@"STO_CUDA_ENTRY STV_DEFAULT"
default_function_kernel_13:
.text.default_function_kernel_13:
[----:B------:R-:W-:Y:S01]  /*0000*/  LDC R1, c[0x0][0x37c] ;  /* 0x0000df00ff017b82 */ /* 0x000fe20000000800 */
[----:B------:R-:W0:Y:S01]  /*0010*/  S2R R6, SR_TID.X ;  /* 0x0000000000067919 */ /* 0x000e220000002100 */
[----:B------:R-:W1:Y:S01]  /*0020*/  LDCU.64 UR4, c[0x0][0x358] ;  /* 0x00006b00ff0477ac */ /* 0x000e620008000a00 */
[----:B------:R-:W-:Y:S01]  /*0030*/  HFMA2 R7, -RZ, RZ, 0, 0 ;  /* 0x00000000ff077431 */ /* 0x000fe200000001ff */
[----:B------:R-:W2:Y:S01]  /*0040*/  S2R R9, SR_CTAID.X ;  /* 0x0000000000097919 */ /* 0x000ea20000002500 */
[----:B0-----:R-:W-:-:S05]  /*0050*/  SHF.R.U32.HI R0, RZ, 0x2, R6 ;  /* 0x00000002ff007819 */ /* 0x001fca0000011606 */
[----:B--2---:R-:W-:-:S04]  /*0060*/  IMAD R0, R9, 0x16, R0 ;  /* 0x0000001609007824 */ /* 0x004fc800078e0200 */
[----:B------:R-:W-:-:S05]  /*0070*/  IMAD R0, R0, -0x3b13b13b, RZ ;  /* 0xc4ec4ec500007824 */ /* 0x000fca00078e02ff */
[----:B------:R-:W-:-:S04]  /*0080*/  SHF.L.W.U32.HI R0, R0, 0x1f, R0 ;  /* 0x0000001f00007819 */ /* 0x000fc80000010e00 */
[----:B------:R-:W-:-:S13]  /*0090*/  ISETP.GE.U32.AND P0, PT, R0, 0x9d89d8a, PT ;  /* 0x09d89d8a0000780c */ /* 0x000fda0003f06070 */
[C---:B------:R-:W-:Y:S01]  /*00a0*/  @P0 SHF.L.U32 R0, R9.reuse, 0x7, RZ ;  /* 0x0000000709000819 */ /* 0x040fe200000006ff */
[--C-:B------:R-:W-:Y:S01]  /*00b0*/  @P0 IMAD R4, R9, 0x58, R6.reuse ;  /* 0x0000005809040824 */ /* 0x100fe200078e0206 */
[----:B------:R-:W-:Y:S01]  /*00c0*/  @P0 SHF.R.U32.HI R5, RZ, 0x3, R6 ;  /* 0x00000003ff050819 */ /* 0x000fe20000011606 */
[----:B------:R-:W0:Y:S03]  /*00d0*/  @P0 LDC.64 R2, c[0x0][0x380] ;  /* 0x0000e000ff020b82 */ /* 0x000e260000000a00 */
[----:B------:R-:W-:Y:S01]  /*00e0*/  @P0 LOP3.LUT R0, R0, R5, RZ, 0xfc, !PT ;  /* 0x0000000500000212 */ /* 0x000fe200078efcff */
[----:B------:R-:W-:-:S04]  /*00f0*/  @P0 IMAD.HI.U32 R5, R4, 0x4ec4ec4f, RZ ;  /* 0x4ec4ec4f04050827 */ /* 0x000fc800078e00ff */
[----:B------:R-:W-:Y:S01]  /*0100*/  @P0 IMAD.HI.U32 R0, R0, 0x4ec4ec4f, RZ ;  /* 0x4ec4ec4f00000827 */ /* 0x000fe200078e00ff */
[----:B------:R-:W-:-:S04]  /*0110*/  @P0 SHF.R.U32.HI R5, RZ, 0x5, R5 ;  /* 0x00000005ff050819 */ /* 0x000fc80000011605 */
[----:B------:R-:W-:Y:S01]  /*0120*/  @P0 SHF.R.U32.HI R0, RZ, 0x2, R0 ;  /* 0x00000002ff000819 */ /* 0x000fe20000011600 */
[----:B------:R-:W-:-:S04]  /*0130*/  @P0 IMAD R5, R5, -0x68, R4 ;  /* 0xffffff9805050824 */ /* 0x000fc800078e0204 */
[----:B------:R-:W-:-:S05]  /*0140*/  @P0 IMAD R0, R0, 0x64, R5 ;  /* 0x0000006400000824 */ /* 0x000fca00078e0205 */
[----:B------:R-:W-:-:S05]  /*0150*/  @P0 IADD3 R5, PT, PT, R0, -0x4, RZ ;  /* 0xfffffffc00050810 */ /* 0x000fca0007ffe0ff */
[----:B0-----:R-:W-:Y:S02]  /*0160*/  @P0 IMAD.WIDE R2, R5, 0x4, R2 ;  /* 0x0000000405020825 */ /* 0x001fe400078e0202 */
[----:B------:R-:W0:Y:S03]  /*0170*/  LDC.64 R4, c[0x0][0x388] ;  /* 0x0000e200ff047b82 */ /* 0x000e260000000a00 */
[----:B-1----:R-:W2:Y:S01]  /*0180*/  @P0 LDG.E.CONSTANT R7, desc[UR4][R2.64] ;  /* 0x0000000402070981 */ /* 0x002ea2000c1e9900 */
[----:B------:R-:W-:-:S04]  /*0190*/  SHF.L.U32 R0, R9, 0xa, RZ ;  /* 0x0000000a09007819 */ /* 0x000fc800000006ff */
[----:B------:R-:W-:-:S05]  /*01a0*/  LOP3.LUT R9, R0, R6, RZ, 0xfc, !PT ;  /* 0x0000000600097212 */ /* 0x000fca00078efcff */
[----:B0-----:R-:W-:-:S05]  /*01b0*/  IMAD.WIDE.U32 R4, R9, 0x4, R4 ;  /* 0x0000000409047825 */ /* 0x001fca00078e0004 */
[----:B--2---:R-:W-:Y:S01]  /*01c0*/  STG.E desc[UR4][R4.64], R7 ;  /* 0x0000000704007986 */ /* 0x004fe2000c101904 */
[----:B------:R-:W-:Y:S05]  /*01d0*/  EXIT ;  /* 0x000000000000794d */ /* 0x000fea0003800000 */
.L_x_4:
        /* <DEDUP_REMOVED lines=10> */
.L_x_125:


//--------------------- .text.default_function_kernel_1 --------------------------
	.section	.text.default_function_kernel_1,"ax",@progbits
	.align	128
        .global         default_function_kernel_1
        .type           default_function_kernel_1,@function
        .size           default_function_kernel_1,(.L_x_126 - default_function_kernel_1)
        .other          default_function_kernel_1,@"STO_CUDA_ENTRY STV_DEFAULT"
default_function_kernel_1:
.text.default_function_kernel_1:
[----:B------:R-:W-:Y:S01]  /*0000*/  LDC R1, c[0x0][0x37c] ;  /* 0x0000df00ff017b82 */ /* 0x000fe20000000800 */
[----:B------:R-:W0:Y:S07]  /*0010*/  S2R R8, SR_CTAID.X ;  /* 0x0000000000087919 */ /* 0x000e2e0000002500 */
[----:B------:R-:W1:Y:S01]  /*0020*/  LDC.64 R2, c[0x0][0x380] ;  /* 0x0000e000ff027b82 */ /* 0x000e620000000a00 */
[----:B------:R-:W2:Y:S01]  /*0030*/  LDCU.64 UR6, c[0x0][0x358] ;  /* 0x00006b00ff0677ac */ /* 0x000ea20008000a00 */
[----:B------:R-:W3:Y:S01]  /*0040*/  S2R R9, SR_TID.X ;  /* 0x0000000000097919 */ /* 0x000ee20000002100 */
[----:B------:R-:W-:Y:S01]  /*0050*/  UMOV UR4, 0x6 ;  /* 0x0000000600047882 */ /* 0x000fe20000000000 */
[----:B0-----:R-:W-:-:S02]  /*0060*/  SHF.L.U32 R0, R8, 0x1, RZ ;  /* 0x0000000108007819 */ /* 0x001fc400000006ff */
[----:B------:R-:W-:Y:S02]  /*0070*/  SHF.L.U32 R4, R8, 0xa, RZ ;  /* 0x0000000a08047819 */ /* 0x000fe400000006ff */
[--C-:B---3--:R-:W-:Y:S02]  /*0080*/  SHF.R.U32.HI R5, RZ, 0x9, R9.reuse ;  /* 0x00000009ff057819 */ /* 0x108fe40000011609 */
[----:B------:R-:W-:Y:S02]  /*0090*/  SHF.R.U32.HI R7, RZ, 0x2, R9 ;  /* 0x00000002ff077819 */ /* 0x000fe40000011609 */
[----:B------:R-:W-:Y:S02]  /*00a0*/  LOP3.LUT R0, R0, R5, RZ, 0xfc, !PT ;  /* 0x0000000500007212 */ /* 0x000fe400078efcff */
[----:B------:R-:W-:Y:S02]  /*00b0*/  LOP3.LUT R5, R4, R9, RZ, 0xfc, !PT ;  /* 0x0000000904057212 */ /* 0x000fe400078efcff */
[----:B------:R-:W-:-:S02]  /*00c0*/  ISETP.GT.U32.AND P0, PT, R0, 0x18, PT ;  /* 0x000000180000780c */ /* 0x000fc40003f04070 */
[----:B------:R-:W-:Y:S01]  /*00d0*/  SHF.L.U32 R4, R8, 0x8, RZ ;  /* 0x0000000808047819 */ /* 0x000fe200000006ff */
[----:B-1----:R-:W-:Y:S01]  /*00e0*/  IMAD.WIDE.U32 R2, R5, 0x4, R2 ;  /* 0x0000000405027825 */ /* 0x002fe200078e0002 */
[----:B------:R-:W-:Y:S02]  /*00f0*/  ISETP.GT.U32.AND P1, PT, R0, 0x18, PT ;  /* 0x000000180000780c */ /* 0x000fe40003f24070 */
[----:B------:R-:W-:Y:S01]  /*0100*/  LOP3.LUT R4, R4, R7, RZ, 0xfc, !PT ;  /* 0x0000000704047212 */ /* 0x000fe200078efcff */
[----:B------:R-:W-:Y:S02]  /*0110*/  IMAD R5, R8, -0x3e8, R5 ;  /* 0xfffffc1808057824 */ /* 0x000fe400078e0205 */
[----:B------:R-:W-:Y:S02]  /*0120*/  HFMA2 R7, -RZ, RZ, 0, 1.1444091796875e-05 ;  /* 0x000000c0ff077431 */ /* 0x000fe400000001ff */
[----:B------:R-:W-:Y:S02]  /*0130*/  IMAD.HI.U32 R5, R5, 0x51eb851f, RZ ;  /* 0x51eb851f05057827 */ /* 0x000fe400078e00ff */
[----:B--2---:R0:W-:Y:S02]  /*0140*/  @!P0 STG.E desc[UR6][R2.64], RZ ;  /* 0x000000ff02008986 */ /* 0x0041e4000c101906 */
[----:B------:R-:W-:Y:S01]  /*0150*/  IMAD.HI.U32 R4, R4, 0x51eb851f, RZ ;  /* 0x51eb851f04047827 */ /* 0x000fe200078e00ff */
[----:B------:R-:W-:-:S03]  /*0160*/  SHF.R.U32.HI R6, RZ, 0x5, R5 ;  /* 0x00000005ff067819 */ /* 0x000fc60000011605 */
[----:B------:R-:W-:Y:S01]  /*0170*/  IMAD R5, R8, 0x18, R9 ;  /* 0x0000001808057824 */ /* 0x000fe200078e0209 */
[----:B------:R-:W-:-:S03]  /*0180*/  SHF.R.U32.HI R4, RZ, 0x3, R4 ;  /* 0x00000003ff047819 */ /* 0x000fc60000011604 */
[----:B------:R-:W-:Y:S02]  /*0190*/  IMAD R5, R6, -0x64, R5 ;  /* 0xffffff9c06057824 */ /* 0x000fe400078e0205 */
[----:B------:R-:W-:-:S03]  /*01a0*/  IMAD R0, R4, R7, 0x6 ;  /* 0x0000000604007424 */ /* 0x000fc600078e0207 */
[----:B0-----:R-:W-:-:S07]  /*01b0*/  IADD3 R4, PT, PT, R5, 0xcc, RZ ;  /* 0x000000cc05047810 */ /* 0x001fce0007ffe0ff */
.L_x_5:
[----:B0-----:R-:W0:Y:S01]  /*01c0*/  @!P0 LDC.64 R6, c[0x0][0x388] ;  /* 0x0000e200ff068b82 */ /* 0x001e220000000a00 */
[----:B------:R-:W-:Y:S02]  /*01d0*/  @!P0 IADD3 R5, PT, PT, R4, -0xcc, RZ ;  /* 0xffffff3404058810 */ /* 0x000fe40007ffe0ff */
[----:B------:R-:W-:-:S05]  /*01e0*/  @!P0 IADD3 R11, PT, PT, R0, -0x6, RZ ;  /* 0xfffffffa000b8810 */ /* 0x000fca0007ffe0ff */
[----:B------:R-:W1:Y:S01]  /*01f0*/  @!P0 LDC.64 R8, c[0x0][0x390] ;  /* 0x0000e400ff088b82 */ /* 0x000e620000000a00 */
[----:B0-----:R-:W-:Y:S02]  /*0200*/  @!P0 IMAD.WIDE.U32 R6, R5, 0x4, R6 ;  /* 0x0000000405068825 */ /* 0x001fe400078e0006 */
[----:B------:R-:W2:Y:S04]  /*0210*/  @!P0 LDG.E R5, desc[UR6][R2.64] ;  /* 0x0000000602058981 */ /* 0x000ea8000c1e1900 */
[----:B------:R-:W2:Y:S01]  /*0220*/  @!P0 LDG.E.CONSTANT R10, desc[UR6][R6.64] ;  /* 0x00000006060a8981 */ /* 0x000ea2000c1e9900 */
[----:B-1----:R-:W-:-:S03]  /*0230*/  @!P0 IMAD.WIDE.U32 R8, R11, 0x4, R8 ;  /* 0x000000040b088825 */ /* 0x002fc600078e0008 */
[----:B------:R-:W3:Y:S04]  /*0240*/  @!P0 LDG.E.CONSTANT R12, desc[UR6][R6.64+0x4] ;  /* 0x00000406060c8981 */ /* 0x000ee8000c1e9900 */
[----:B------:R-:W2:Y:S04]  /*0250*/  @!P0 LDG.E.CONSTANT R11, desc[UR6][R8.64] ;  /* 0x00000006080b8981 */ /* 0x000ea8000c1e9900 */
[----:B------:R-:W3:Y:S04]  /*0260*/  @!P0 LDG.E.CONSTANT R13, desc[UR6][R8.64+0x4] ;  /* 0x00000406080d8981 */ /* 0x000ee8000c1e9900 */
[----:B------:R-:W4:Y:S04]  /*0270*/  @!P0 LDG.E.CONSTANT R14, desc[UR6][R6.64+0x8] ;  /* 0x00000806060e8981 */ /* 0x000f28000c1e9900 */
[----:B------:R-:W4:Y:S01]  /*0280*/  @!P0 LDG.E.CONSTANT R15, desc[UR6][R8.64+0x8] ;  /* 0x00000806080f8981 */ /* 0x000f22000c1e9900 */
[----:B--2---:R-:W-:-:S04]  /*0290*/  @!P0 FFMA R5, R10, R11, R5 ;  /* 0x0000000b0a058223 */ /* 0x004fc80000000005 */
[----:B---3--:R-:W-:-:S04]  /*02a0*/  @!P0 FFMA R5, R12, R13, R5 ;  /* 0x0000000d0c058223 */ /* 0x008fc80000000005 */
[----:B----4-:R-:W-:-:S05]  /*02b0*/  @!P0 FFMA R5, R14, R15, R5 ;  /* 0x0000000f0e058223 */ /* 0x010fca0000000005 */
[----:B------:R0:W-:Y:S01]  /*02c0*/  @!P0 STG.E desc[UR6][R2.64], R5 ;  /* 0x0000000502008986 */ /* 0x0001e2000c101906 */
[----:B------:R-:W-:-:S13]  /*02d0*/  PLOP3.LUT P0, PT, P1, PT, PT, 0x80, 0x8 ;  /* 0x000000000008781c */ /* 0x000fda0000f0f070 */
[----:B------:R-:W1:Y:S01]  /*02e0*/  @!P0 LDC.64 R14, c[0x0][0x388] ;  /* 0x0000e200ff0e8b82 */ /* 0x000e620000000a00 */
[----:B------:R-:W2:Y:S07]  /*02f0*/  @!P0 LDG.E R19, desc[UR6][R2.64] ;  /* 0x0000000602138981 */ /* 0x000eae000c1e1900 */
[----:B------:R-:W3:Y:S01]  /*0300*/  @!P0 LDC.64 R10, c[0x0][0x390] ;  /* 0x0000e400ff0a8b82 */ /* 0x000ee20000000a00 */
[----:B------:R-:W-:Y:S02]  /*0310*/  @!P0 IADD3 R17, PT, PT, R4, -0x66, RZ ;  /* 0xffffff9a04118810 */ /* 0x000fe40007ffe0ff */
[----:B------:R-:W-:-:S05]  /*0320*/  @!P0 IADD3 R13, PT, PT, R0, -0x3, RZ ;  /* 0xfffffffd000d8810 */ /* 0x000fca0007ffe0ff */
[----:B------:R-:W4:Y:S01]  /*0330*/  @!P0 LDC.64 R6, c[0x0][0x390] ;  /* 0x0000e400ff068b82 */ /* 0x000f220000000a00 */
[----:B-1----:R-:W-:-:S05]  /*0340*/  @!P0 IMAD.WIDE.U32 R14, R17, 0x4, R14 ;  /* 0x00000004110e8825 */ /* 0x002fca00078e000e */
[----:B0-----:R-:W5:Y:S01]  /*0350*/  @!P0 LDG.E.CONSTANT R5, desc[UR6][R14.64+0x4] ;  /* 0x000004060e058981 */ /* 0x001f62000c1e9900 */
[----:B---3--:R-:W-:-:S03]  /*0360*/  @!P0 IMAD.WIDE.U32 R8, R13, 0x4, R10 ;  /* 0x000000040d088825 */ /* 0x008fc600078e000a */
[----:B------:R-:W3:Y:S01]  /*0370*/  @!P0 LDG.E.CONSTANT R18, desc[UR6][R14.64+0x8] ;  /* 0x000008060e128981 */ /* 0x000ee2000c1e9900 */
[----:B------:R-:W0:Y:S03]  /*0380*/  @!P0 LDC.64 R12, c[0x0][0x388] ;  /* 0x0000e200ff0c8b82 */ /* 0x000e260000000a00 */
[----:B------:R-:W2:Y:S04]  /*0390*/  @!P0 LDG.E.CONSTANT R10, desc[UR6][R14.64] ;  /* 0x000000060e0a8981 */ /* 0x000ea8000c1e9900 */
[----:B------:R-:W2:Y:S04]  /*03a0*/  @!P0 LDG.E.CONSTANT R11, desc[UR6][R8.64] ;  /* 0x00000006080b8981 */ /* 0x000ea8000c1e9900 */
[----:B------:R-:W5:Y:S04]  /*03b0*/  @!P0 LDG.E.CONSTANT R16, desc[UR6][R8.64+0x4] ;  /* 0x0000040608108981 */ /* 0x000f68000c1e9900 */
[----:B------:R1:W3:Y:S01]  /*03c0*/  @!P0 LDG.E.CONSTANT R17, desc[UR6][R8.64+0x8] ;  /* 0x0000080608118981 */ /* 0x0002e2000c1e9900 */
[----:B0-----:R-:W-:Y:S01]  /*03d0*/  @!P0 IMAD.WIDE.U32 R12, R4, 0x4, R12 ;  /* 0x00000004040c8825 */ /* 0x001fe200078e000c */
[----:B-1----:R-:W0:Y:S04]  /*03e0*/  @!P0 LDC.64 R8, c[0x0][0x388] ;  /* 0x0000e200ff088b82 */ /* 0x002e280000000a00 */
[----:B------:R-:W3:Y:S01]  /*03f0*/  @!P0 LDG.E.CONSTANT R15, desc[UR6][R12.64+0x4] ;  /* 0x000004060c0f8981 */ /* 0x000ee2000c1e9900 */
[----:B--2---:R-:W-:-:S03]  /*0400*/  @!P0 FFMA R10, R10, R11, R19 ;  /* 0x0000000b0a0a8223 */ /* 0x004fc60000000013 */
[----:B------:R-:W2:Y:S01]  /*0410*/  @!P0 LDG.E.CONSTANT R19, desc[UR6][R12.64+0x8] ;  /* 0x000008060c138981 */ /* 0x000ea2000c1e9900 */
[----:B-----5:R-:W-:Y:S01]  /*0420*/  @!P0 FFMA R5, R5, R16, R10 ;  /* 0x0000001005058223 */ /* 0x020fe2000000000a */
[----:B----4-:R-:W-:Y:S02]  /*0430*/  @!P0 IMAD.WIDE.U32 R10, R0, 0x4, R6 ;  /* 0x00000004000a8825 */ /* 0x010fe400078e0006 */
[----:B------:R-:W4:Y:S01]  /*0440*/  @!P0 LDG.E.CONSTANT R16, desc[UR6][R12.64] ;  /* 0x000000060c108981 */ /* 0x000f22000c1e9900 */
[----:B------:R-:W1:Y:S01]  /*0450*/  @!P0 LDC.64 R6, c[0x0][0x390] ;  /* 0x0000e400ff068b82 */ /* 0x000e620000000a00 */
[----:B---3--:R-:W-:Y:S02]  /*0460*/  @!P0 FFMA R5, R18, R17, R5 ;  /* 0x0000001112058223 */ /* 0x008fe40000000005 */
[----:B------:R-:W4:Y:S04]  /*0470*/  @!P0 LDG.E.CONSTANT R17, desc[UR6][R10.64] ;  /* 0x000000060a118981 */ /* 0x000f28000c1e9900 */
[----:B------:R3:W-:Y:S04]  /*0480*/  @!P0 STG.E desc[UR6][R2.64], R5 ;  /* 0x0000000502008986 */ /* 0x0007e8000c101906 */
[----:B------:R-:W4:Y:S04]  /*0490*/  @!P0 LDG.E R21, desc[UR6][R2.64] ;  /* 0x0000000602158981 */ /* 0x000f28000c1e1900 */
[----:B------:R-:W5:Y:S04]  /*04a0*/  @!P0 LDG.E.CONSTANT R14, desc[UR6][R10.64+0x4] ;  /* 0x000004060a0e8981 */ /* 0x000f68000c1e9900 */
[----:B------:R-:W2:Y:S01]  /*04b0*/  @!P0 LDG.E.CONSTANT R18, desc[UR6][R10.64+0x8] ;  /* 0x000008060a128981 */ /* 0x000ea2000c1e9900 */
[----:B----4-:R-:W-:Y:S01]  /*04c0*/  @!P0 FFMA R16, R16, R17, R21 ;  /* 0x0000001110108223 */ /* 0x010fe20000000015 */
[----:B------:R-:W-:-:S02]  /*04d0*/  @!P0 IADD3 R21, PT, PT, R4, 0x66, RZ ;  /* 0x0000006604158810 */ /* 0x000fc40007ffe0ff */
[----:B------:R-:W-:Y:S01]  /*04e0*/  @!P0 IADD3 R17, PT, PT, R0, 0x3, RZ ;  /* 0x0000000300118810 */ /* 0x000fe20007ffe0ff */
[----:B-----5:R-:W-:Y:S02]  /*04f0*/  @!P0 FFMA R14, R15, R14, R16 ;  /* 0x0000000e0f0e8223 */ /* 0x020fe40000000010 */
[----:B0-----:R-:W-:-:S04]  /*0500*/  @!P0 IMAD.WIDE.U32 R8, R21, 0x4, R8 ;  /* 0x0000000415088825 */ /* 0x001fc800078e0008 */
[----:B--2---:R-:W-:Y:S01]  /*0510*/  @!P0 FFMA R19, R19, R18, R14 ;  /* 0x0000001213138223 */ /* 0x004fe2000000000e */
[----:B-1----:R-:W-:Y:S01]  /*0520*/  @!P0 IMAD.WIDE.U32 R6, R17, 0x4, R6 ;  /* 0x0000000411068825 */ /* 0x002fe200078e0006 */
[----:B---3--:R-:W2:Y:S04]  /*0530*/  @!P0 LDG.E.CONSTANT R5, desc[UR6][R8.64] ;  /* 0x0000000608058981 */ /* 0x008ea8000c1e9900 */
[----:B------:R0:W-:Y:S04]  /*0540*/  @!P0 STG.E desc[UR6][R2.64], R19 ;  /* 0x0000001302008986 */ /* 0x0001e8000c101906 */
[----:B------:R-:W2:Y:S04]  /*0550*/  @!P0 LDG.E.CONSTANT R10, desc[UR6][R6.64] ;  /* 0x00000006060a8981 */ /* 0x000ea8000c1e9900 */
[----:B------:R-:W2:Y:S04]  /*0560*/  @!P0 LDG.E R16, desc[UR6][R2.64] ;  /* 0x0000000602108981 */ /* 0x000ea8000c1e1900 */
[----:B------:R-:W3:Y:S04]  /*0570*/  @!P0 LDG.E.CONSTANT R12, desc[UR6][R8.64+0x4] ;  /* 0x00000406080c8981 */ /* 0x000ee8000c1e9900 */
[----:B------:R-:W3:Y:S04]  /*0580*/  @!P0 LDG.E.CONSTANT R11, desc[UR6][R6.64+0x4] ;  /* 0x00000406060b8981 */ /* 0x000ee8000c1e9900 */
[----:B------:R-:W4:Y:S04]  /*0590*/  @!P0 LDG.E.CONSTANT R14, desc[UR6][R8.64+0x8] ;  /* 0x00000806080e8981 */ /* 0x000f28000c1e9900 */
[----:B------:R-:W4:Y:S01]  /*05a0*/  @!P0 LDG.E.CONSTANT R13, desc[UR6][R6.64+0x8] ;  /* 0x00000806060d8981 */ /* 0x000f22000c1e9900 */
[----:B------:R-:W-:-:S04]  /*05b0*/  UIADD3 UR4, UPT, UPT, UR4, 0xc, URZ ;  /* 0x0000000c04047890 */ /* 0x000fc8000fffe0ff */
[----:B------:R-:W-:Y:S01]  /*05c0*/  UISETP.NE.AND UP0, UPT, UR4, 0xc6, UPT ;  /* 0x000000c60400788c */ /* 0x000fe2000bf05270 */
[----:B------:R-:W-:Y:S02]  /*05d0*/  IADD3 R4, PT, PT, R4, 0x198, RZ ;  /* 0x0000019804047810 */ /* 0x000fe40007ffe0ff */
[----:B------:R-:W-:Y:S01]  /*05e0*/  IADD3 R0, PT, PT, R0, 0xc, RZ ;  /* 0x0000000c00007810 */ /* 0x000fe20007ffe0ff */
[----:B--2---:R-:W-:-:S04]  /*05f0*/  @!P0 FFMA R5, R5, R10, R16 ;  /* 0x0000000a05058223 */ /* 0x004fc80000000010 */
[----:B---3--:R-:W-:-:S04]  /*0600*/  @!P0 FFMA R5, R12, R11, R5 ;  /* 0x0000000b0c058223 */ /* 0x008fc80000000005 */
[----:B----4-:R-:W-:-:S05]  /*0610*/  @!P0 FFMA R5, R14, R13, R5 ;  /* 0x0000000d0e058223 */ /* 0x010fca0000000005 */
[----:B------:R0:W-:Y:S01]  /*0620*/  @!P0 STG.E desc[UR6][R2.64], R5 ;  /* 0x0000000502008986 */ /* 0x0001e2000c101906 */
[----:B------:R-:W-:Y:S05]  /*0630*/  BRA.U UP0, `(.L_x_5) ;  /* 0xfffffff900e07547 */ /* 0x000fea000b83ffff */
[----:B------:R-:W-:Y:S05]  /*0640*/  EXIT ;  /* 0x000000000000794d */ /* 0x000fea0003800000 */
.L_x_6:
        /* <DEDUP_REMOVED lines=11> */
.L_x_126:


//--------------------- .text.default_function_kernel_10 --------------------------
	.section	.text.default_function_kernel_10,"ax",@progbits
	.align	128
        .global         default_function_kernel_10
        .type           default_function_kernel_10,@function
        .size           default_function_kernel_10,(.L_x_127 - default_function_kernel_10)
        .other          default_function_kernel_10,@"STO_CUDA_ENTRY STV_DEFAULT"
default_function_kernel_10:
.text.default_function_kernel_10:
[----:B------:R-:W-:Y:S01]  /*0000*/  LDC R1, c[0x0][0x37c] ;  /* 0x0000df00ff017b82 */ /* 0x000fe20000000800 */
[----:B------:R-:W0:Y:S07]  /*0010*/  S2R R10, SR_CTAID.X ;  /* 0x00000000000a7919 */ /* 0x000e2e0000002500 */
[----:B------:R-:W1:Y:S01]  /*0020*/  LDC.64 R2, c[0x0][0x388] ;  /* 0x0000e200ff027b82 */ /* 0x000e620000000a00 */
[----:B------:R-:W2:Y:S01]  /*0030*/  LDCU.64 UR4, c[0x0][0x358] ;  /* 0x00006b00ff0477ac */ /* 0x000ea20008000a00 */
[----:B------:R-:W-:Y:S01]  /*0040*/  HFMA2 R17, -RZ, RZ, 0, 0 ;  /* 0x00000000ff117431 */ /* 0x000fe200000001ff */
[----:B------:R-:W3:Y:S05]  /*0050*/  S2R R11, SR_TID.X ;  /* 0x00000000000b7919 */ /* 0x000eea0000002100 */
[----:B------:R-:W4:Y:S01]  /*0060*/  LDC.64 R6, c[0x0][0x390] ;  /* 0x0000e400ff067b82 */ /* 0x000f220000000a00 */
[----:B0-----:R-:W-:-:S02]  /*0070*/  SHF.L.U32 R0, R10, 0x1, RZ ;  /* 0x000000010a007819 */ /* 0x001fc400000006ff */
[----:B------:R-:W-:Y:S02]  /*0080*/  SHF.L.U32 R4, R10, 0xa, RZ ;  /* 0x0000000a0a047819 */ /* 0x000fe400000006ff */
[----:B---3--:R-:W-:Y:S02]  /*0090*/  SHF.R.U32.HI R5, RZ, 0x9, R11 ;  /* 0x00000009ff057819 */ /* 0x008fe4000001160b */
[----:B------:R-:W-:Y:S02]  /*00a0*/  LOP3.LUT R9, R4, R11, RZ, 0xfc, !PT ;  /* 0x0000000b04097212 */ /* 0x000fe400078efcff */
[----:B------:R-:W-:Y:S02]  /*00b0*/  LOP3.LUT R0, R0, R5, RZ, 0xfc, !PT ;  /* 0x0000000500007212 */ /* 0x000fe400078efcff */
[----:B------:R-:W0:Y:S01]  /*00c0*/  LDC.64 R4, c[0x0][0x380] ;  /* 0x0000e000ff047b82 */ /* 0x000e220000000a00 */
[----:B-1----:R-:W-:Y:S01]  /*00d0*/  IMAD.WIDE.U32 R2, R9, 0x4, R2 ;  /* 0x0000000409027825 */ /* 0x002fe200078e0002 */
[----:B------:R-:W-:-:S02]  /*00e0*/  ISETP.GT.U32.AND P0, PT, R0, 0x18, PT ;  /* 0x000000180000780c */ /* 0x000fc40003f04070 */
[----:B------:R-:W-:Y:S01]  /*00f0*/  SHF.R.U32.HI R11, RZ, 0x2, R11 ;  /* 0x00000002ff0b7819 */ /* 0x000fe2000001160b */
[C---:B------:R-:W-:Y:S01]  /*0100*/  IMAD R0, R10.reuse, -0x3e8, R9 ;  /* 0xfffffc180a007824 */ /* 0x040fe200078e0209 */
[----:B------:R-:W-:-:S04]  /*0110*/  SHF.L.U32 R8, R10, 0x8, RZ ;  /* 0x000000080a087819 */ /* 0x000fc800000006ff */
[----:B------:R-:W-:Y:S01]  /*0120*/  LOP3.LUT R11, R8, R11, RZ, 0xfc, !PT ;  /* 0x0000000b080b7212 */ /* 0x000fe200078efcff */
[----:B------:R-:W-:-:S04]  /*0130*/  IMAD.HI.U32 R8, R0, 0x51eb851f, RZ ;  /* 0x51eb851f00087827 */ /* 0x000fc800078e00ff */
[----:B--2---:R1:W-:Y:S01]  /*0140*/  @!P0 STG.E desc[UR4][R2.64], RZ ;  /* 0x000000ff02008986 */ /* 0x0043e2000c101904 */
[----:B------:R-:W-:Y:S01]  /*0150*/  IMAD.HI.U32 R11, R11, 0x51eb851f, RZ ;  /* 0x51eb851f0b0b7827 */ /* 0x000fe200078e00ff */
[----:B------:R-:W-:-:S04]  /*0160*/  SHF.R.U32.HI R9, RZ, 0x5, R8 ;  /* 0x00000005ff097819 */ /* 0x000fc80000011608 */
[----:B------:R-:W-:Y:S01]  /*0170*/  SHF.L.U32 R11, R11, 0x4, RZ ;  /* 0x000000040b0b7819 */ /* 0x000fe200000006ff */
[----:B------:R-:W-:-:S03]  /*0180*/  IMAD R0, R9, -0x64, R0 ;  /* 0xffffff9c09007824 */ /* 0x000fc600078e0200 */
[----:B-1--4-:R-:W-:-:S07]  /*0190*/  LOP3.LUT R16, R11, 0xffffff80, RZ, 0xc0, !PT ;  /* 0xffffff800b107812 */ /* 0x012fce00078ec0ff */
.L_x_9:
[----:B------:R-:W-:Y:S04]  /*01a0*/  BSSY.RECONVERGENT B0, `(.L_x_7) ;  /* 0x000002e000007945 */ /* 0x000fe80003800200 */
[----:B-1----:R-:W-:Y:S05]  /*01b0*/  @P0 BRA `(.L_x_8) ;  /* 0x0000000000b00947 */ /* 0x002fea0003800000 */
[----:B------:R-:W-:Y:S01]  /*01c0*/  IADD3 R9, PT, PT, R16, R17, RZ ;  /* 0x0000001110097210 */ /* 0x000fe20007ffe0ff */
[----:B------:R-:W-:Y:S01]  /*01d0*/  IMAD R21, R17, 0x64, R0 ;  /* 0x0000006411157824 */ /* 0x000fe200078e0200 */
[----:B------:R-:W2:Y:S03]  /*01e0*/  LDG.E R29, desc[UR4][R2.64] ;  /* 0x00000004021d7981 */ /* 0x000ea6000c1e1900 */
[----:B0-----:R-:W-:-:S04]  /*01f0*/  IMAD.WIDE.U32 R12, R21, 0x4, R4 ;  /* 0x00000004150c7825 */ /* 0x001fc800078e0004 */
[----:B------:R-:W-:Y:S01]  /*0200*/  IMAD.WIDE.U32 R8, R9, 0x4, R6 ;  /* 0x0000000409087825 */ /* 0x000fe200078e0006 */
[----:B------:R0:W2:Y:S04]  /*0210*/  LDG.E.CONSTANT R10, desc[UR4][R12.64] ;  /* 0x000000040c0a7981 */ /* 0x0000a8000c1e9900 */
[----:B------:R-:W2:Y:S01]  /*0220*/  LDG.E.CONSTANT R11, desc[UR4][R8.64] ;  /* 0x00000004080b7981 */ /* 0x000ea2000c1e9900 */
[C---:B------:R-:W-:Y:S02]  /*0230*/  IADD3 R19, PT, PT, R21.reuse, 0x64, RZ ;  /* 0x0000006415137810 */ /* 0x040fe40007ffe0ff */
[----:B------:R-:W-:Y:S01]  /*0240*/  IADD3 R15, PT, PT, R21, 0xc8, RZ ;  /* 0x000000c8150f7810 */ /* 0x000fe20007ffe0ff */
[----:B------:R-:W3:Y:S02]  /*0250*/  LDG.E.CONSTANT R25, desc[UR4][R8.64+0x8] ;  /* 0x0000080408197981 */ /* 0x000ee4000c1e9900 */
[--C-:B------:R-:W-:Y:S01]  /*0260*/  IMAD.WIDE.U32 R18, R19, 0x4, R4.reuse ;  /* 0x0000000413127825 */ /* 0x100fe200078e0004 */
[----:B------:R-:W-:Y:S01]  /*0270*/  IADD3 R27, PT, PT, R21, 0x12c, RZ ;  /* 0x0000012c151b7810 */ /* 0x000fe20007ffe0ff */
[----:B------:R-:W4:Y:S02]  /*0280*/  LDG.E.CONSTANT R24, desc[UR4][R8.64+0xc] ;  /* 0x00000c0408187981 */ /* 0x000f24000c1e9900 */
[----:B------:R-:W-:-:S02]  /*0290*/  IMAD.WIDE.U32 R14, R15, 0x4, R4 ;  /* 0x000000040f0e7825 */ /* 0x000fc400078e0004 */
[----:B------:R-:W5:Y:S01]  /*02a0*/  LDG.E.CONSTANT R18, desc[UR4][R18.64] ;  /* 0x0000000412127981 */ /* 0x000f62000c1e9900 */
[----:B------:R-:W-:Y:S01]  /*02b0*/  IADD3 R20, PT, PT, R21, 0x190, RZ ;  /* 0x0000019015147810 */ /* 0x000fe20007ffe0ff */
[--C-:B------:R-:W-:Y:S01]  /*02c0*/  IMAD.WIDE.U32 R26, R27, 0x4, R4.reuse ;  /* 0x000000041b1a7825 */ /* 0x100fe200078e0004 */
[C---:B------:R-:W-:Y:S01]  /*02d0*/  IADD3 R28, PT, PT, R21.reuse, 0x1f4, RZ ;  /* 0x000001f4151c7810 */ /* 0x040fe20007ffe0ff */
[----:B------:R1:W3:Y:S04]  /*02e0*/  LDG.E.CONSTANT R22, desc[UR4][R14.64] ;  /* 0x000000040e167981 */ /* 0x0002e8000c1e9900 */
[----:B------:R-:W5:Y:S01]  /*02f0*/  LDG.E.CONSTANT R19, desc[UR4][R8.64+0x4] ;  /* 0x0000040408137981 */ /* 0x000f62000c1e9900 */
[----:B0-----:R-:W-:Y:S01]  /*0300*/  IMAD.WIDE.U32 R12, R20, 0x4, R4 ;  /* 0x00000004140c7825 */ /* 0x001fe200078e0004 */
[----:B------:R-:W-:-:S02]  /*0310*/  IADD3 R20, PT, PT, R21, 0x258, RZ ;  /* 0x0000025815147810 */ /* 0x000fc40007ffe0ff */
[----:B------:R-:W4:Y:S01]  /*0320*/  LDG.E.CONSTANT R23, desc[UR4][R26.64] ;  /* 0x000000041a177981 */ /* 0x000f22000c1e9900 */
[----:B------:R-:W-:-:S03]  /*0330*/  IADD3 R21, PT, PT, R21, 0x2bc, RZ ;  /* 0x000002bc15157810 */ /* 0x000fc60007ffe0ff */
[----:B------:R-:W4:Y:S01]  /*0340*/  LDG.E.CONSTANT R12, desc[UR4][R12.64] ;  /* 0x000000040c0c7981 */ /* 0x000f22000c1e9900 */
[----:B-1----:R-:W-:-:S03]  /*0350*/  IMAD.WIDE.U32 R14, R20, 0x4, R4 ;  /* 0x00000004140e7825 */ /* 0x002fc600078e0004 */
[----:B------:R-:W4:Y:S01]  /*0360*/  LDG.E.CONSTANT R27, desc[UR4][R8.64+0x14] ;  /* 0x00001404081b7981 */ /* 0x000f22000c1e9900 */
[----:B------:R-:W-:-:S03]  /*0370*/  IMAD.WIDE.U32 R20, R21, 0x4, R4 ;  /* 0x0000000415147825 */ /* 0x000fc600078e0004 */
[----:B------:R-:W4:Y:S04]  /*0380*/  LDG.E.CONSTANT R14, desc[UR4][R14.64] ;  /* 0x000000040e0e7981 */ /* 0x000f28000c1e9900 */
[----:B------:R-:W4:Y:S04]  /*0390*/  LDG.E.CONSTANT R26, desc[UR4][R8.64+0x18] ;  /* 0x00001804081a7981 */ /* 0x000f28000c1e9900 */
[----:B------:R-:W4:Y:S01]  /*03a0*/  LDG.E.CONSTANT R20, desc[UR4][R20.64] ;  /* 0x0000000414147981 */ /* 0x000f22000c1e9900 */
[----:B--2---:R-:W-:Y:S01]  /*03b0*/  FFMA R29, R10, R11, R29 ;  /* 0x0000000b0a1d7223 */ /* 0x004fe2000000001d */
[----:B------:R-:W-:-:S02]  /*03c0*/  IMAD.WIDE.U32 R10, R28, 0x4, R4 ;  /* 0x000000041c0a7825 */ /* 0x000fc400078e0004 */
[----:B------:R-:W2:Y:S04]  /*03d0*/  LDG.E.CONSTANT R28, desc[UR4][R8.64+0x10] ;  /* 0x00001004081c7981 */ /* 0x000ea8000c1e9900 */
[----:B------:R-:W2:Y:S04]  /*03e0*/  LDG.E.CONSTANT R10, desc[UR4][R10.64] ;  /* 0x000000040a0a7981 */ /* 0x000ea8000c1e9900 */
[----:B------:R-:W2:Y:S01]  /*03f0*/  LDG.E.CONSTANT R11, desc[UR4][R8.64+0x1c] ;  /* 0x00001c04080b7981 */ /* 0x000ea2000c1e9900 */
[----:B-----5:R-:W-:-:S04]  /*0400*/  FFMA R19, R18, R19, R29 ;  /* 0x0000001312137223 */ /* 0x020fc8000000001d */
[----:B---3--:R-:W-:-:S04]  /*0410*/  FFMA R22, R22, R25, R19 ;  /* 0x0000001916167223 */ /* 0x008fc80000000013 */
[----:B----4-:R-:W-:-:S04]  /*0420*/  FFMA R23, R23, R24, R22 ;  /* 0x0000001817177223 */ /* 0x010fc80000000016 */
[----:B--2---:R-:W-:-:S04]  /*0430*/  FFMA R23, R12, R28, R23 ;  /* 0x0000001c0c177223 */ /* 0x004fc80000000017 */
[----:B------:R-:W-:-:S04]  /*0440*/  FFMA R23, R10, R27, R23 ;  /* 0x0000001b0a177223 */ /* 0x000fc80000000017 */
[----:B------:R-:W-:-:S04]  /*0450*/  FFMA R23, R14, R26, R23 ;  /* 0x0000001a0e177223 */ /* 0x000fc80000000017 */
[----:B------:R-:W-:-:S05]  /*0460*/  FFMA R11, R20, R11, R23 ;  /* 0x0000000b140b7223 */ /* 0x000fca0000000017 */
[----:B------:R1:W-:Y:S02]  /*0470*/  STG.E desc[UR4][R2.64], R11 ;  /* 0x0000000b02007986 */ /* 0x0003e4000c101904 */
.L_x_8:
[----:B------:R-:W-:Y:S05]  /*0480*/  BSYNC.RECONVERGENT B0 ;  /* 0x0000000000007941 */ /* 0x000fea0003800200 */
.L_x_7:
[----:B------:R-:W-:-:S04]  /*0490*/  IADD3 R17, PT, PT, R17, 0x8, RZ ;  /* 0x0000000811117810 */ /* 0x000fc80007ffe0ff */
[----:B------:R-:W-:-:S13]  /*04a0*/  ISETP.NE.AND P1, PT, R17, 0x80, PT ;  /* 0x000000801100780c */ /* 0x000fda0003f25270 */
[----:B------:R-:W-:Y:S05]  /*04b0*/  @P1 BRA `(.L_x_9) ;  /* 0xfffffffc00381947 */ /* 0x000fea000383ffff */
[----:B------:R-:W-:Y:S05]  /*04c0*/  EXIT ;  /* 0x000000000000794d */ /* 0x000fea0003800000 */
.L_x_10:
        /* <DEDUP_REMOVED lines=11> */
.L_x_127:


//--------------------- .text.default_function_kernel_9 --------------------------
	.section	.text.default_function_kernel_9,"ax",@progbits
	.align	128
        .global         default_function_kernel_9
        .type           default_function_kernel_9,@function
        .size           default_function_kernel_9,(.L_x_128 - default_function_kernel_9)
        .other          default_function_kernel_9,@"STO_CUDA_ENTRY STV_DEFAULT"
default_function_kernel_9:
.text.default_function_kernel_9:
[----:B------:R-:W-:Y:S01]  /*0000*/  LDC R1, c[0x0][0x37c] ;  /* 0x0000df00ff017b82 */ /* 0x000fe20000000800 */
[----:B------:R-:W0:Y:S07]  /*0010*/  S2R R7, SR_TID.X ;  /* 0x0000000000077919 */ /* 0x000e2e0000002100 */
[----:B------:R-:W1:Y:S02]  /*0020*/  S2UR UR5, SR_CTAID.X ;  /* 0x00000000000579c3 */ /* 0x000e640000002500 */
[----:B-1----:R-:W-:Y:S01]  /*0030*/  USHF.L.U32 UR4, UR5, 0x1, URZ ;  /* 0x0000000105047899 */ /* 0x002fe200080006ff */
[----:B0-----:R-:W-:-:S05]  /*0040*/  SHF.R.U32.HI R0, RZ, 0x9, R7 ;  /* 0x00000009ff007819 */ /* 0x001fca0000011607 */
[----:B------:R-:W-:-:S04]  /*0050*/  LOP3.LUT R0, R0, UR4, RZ, 0xfc, !PT ;  /* 0x0000000400007c12 */ /* 0x000fc8000f8efcff */
[----:B------:R-:W-:-:S13]  /*0060*/  ISETP.GT.U32.AND P0, PT, R0, 0x18, PT ;  /* 0x000000180000780c */ /* 0x000fda0003f04070 */
[----:B------:R-:W-:Y:S05]  /*0070*/  @P0 EXIT ;  /* 0x000000000000094d */ /* 0x000fea0003800000 */
[----:B------:R-:W0:Y:S01]  /*0080*/  LDC.64 R2, c[0x0][0x388] ;  /* 0x0000e200ff027b82 */ /* 0x000e220000000a00 */
[----:B------:R-:W1:Y:S01]  /*0090*/  LDCU.64 UR6, c[0x0][0x358] ;  /* 0x00006b00ff0677ac */ /* 0x000e620008000a00 */
[----:B------:R-:W-:-:S06]  /*00a0*/  USHF.L.U32 UR4, UR5, 0xa, URZ ;  /* 0x0000000a05047899 */ /* 0x000fcc00080006ff */
[----:B------:R-:W2:Y:S01]  /*00b0*/  LDC.64 R4, c[0x0][0x380] ;  /* 0x0000e000ff047b82 */ /* 0x000ea20000000a00 */
[----:B------:R-:W-:-:S05]  /*00c0*/  LOP3.LUT R7, R7, UR4, RZ, 0xfc, !PT ;  /* 0x0000000407077c12 */ /* 0x000fca000f8efcff */
[----:B0-----:R-:W-:-:S06]  /*00d0*/  IMAD.WIDE.U32 R2, R7, 0x4, R2 ;  /* 0x0000000407027825 */ /* 0x001fcc00078e0002 */
[----:B-1----:R-:W3:Y:S01]  /*00e0*/  LDG.E.CONSTANT R3, desc[UR6][R2.64] ;  /* 0x0000000602037981 */ /* 0x002ee2000c1e9900 */
[----:B--2---:R-:W-:-:S05]  /*00f0*/  IMAD.WIDE.U32 R4, R7, 0x4, R4 ;  /* 0x0000000407047825 */ /* 0x004fca00078e0004 */
[----:B---3--:R-:W-:Y:S01]  /*0100*/  STG.E desc[UR6][R4.64], R3 ;  /* 0x0000000304007986 */ /* 0x008fe2000c101906 */
[----:B------:R-:W-:Y:S05]  /*0110*/  EXIT ;  /* 0x000000000000794d */ /* 0x000fea0003800000 */
.L_x_11:
        /* <DEDUP_REMOVED lines=14> */
.L_x_128:


//--------------------- .text.default_function_kernel_36 --------------------------
	.section	.text.default_function_kernel_36,"ax",@progbits
	.align	128
        .global         default_function_kernel_36
        .type           default_function_kernel_36,@function
        .size           default_function_kernel_36,(.L_x_129 - default_function_kernel_36)
        .other          default_function_kernel_36,@"STO_CUDA_ENTRY STV_DEFAULT"
default_function_kernel_36:
.text.default_function_kernel_36:
        /* <DEDUP_REMOVED lines=18> */
[----:B------:R-:W-:Y:S02]  /*0120*/  HFMA2 R7, -RZ, RZ, 0, 2.288818359375e-05 ;  /* 0x00000180ff077431 */ /* 0x000fe400000001ff */
        /* <DEDUP_REMOVED lines=9> */
.L_x_12:
        /* <DEDUP_REMOVED lines=73> */
.L_x_13:
        /* <DEDUP_REMOVED lines=11> */
.L_x_129:


//--------------------- .text.default_function_kernel_37 --------------------------
	.section	.text.default_function_kernel_37,"ax",@progbits
	.align	128
        .global         default_function_kernel_37
        .type           default_function_kernel_37,@function
        .size           default_function_kernel_37,(.L_x_130 - default_function_kernel_37)
        .other          default_function_kernel_37,@"STO_CUDA_ENTRY STV_DEFAULT"
default_function_kernel_37:
.text.default_function_kernel_37:
        /* <DEDUP_REMOVED lines=11> */
[----:B------:R-:W-:-:S05]  /*00b0*/  LOP3.LUT R5, R5, UR4, RZ, 0xfc, !PT ;  /* 0x0000000405057c12 */ /* 0x000fca000f8efcff */
[----:B0-----:R-:W-:-:S05]  /*00c0*/  IMAD.WIDE.U32 R2, R5, 0x4, R2 ;  /* 0x0000000405027825 */ /* 0x001fca00078e0002 */
[----:B-1----:R-:W2:Y:S01]  /*00d0*/  LDG.E R4, desc[UR6][R2.64] ;  /* 0x0000000602047981 */ /* 0x002ea2000c1e1900 */
[----:B------:R-:W-:Y:S01]  /*00e0*/  HFMA2 R8, -RZ, RZ, 1.125, -9232 ;  /* 0x3c80f082ff087431 */ /* 0x000fe200000001ff */
[----:B------:R-:W-:Y:S01]  /*00f0*/  MOV R6, 0x3f800000 ;  /* 0x3f80000000067802 */ /* 0x000fe20000000f00 */
[C---:B--2---:R-:W-:Y:S01]  /*0100*/  FMUL R0, |R4|.reuse, 2.8853900432586669922 ;  /* 0x4038aa3b04007820 */ /* 0x044fe20000400200 */
[C---:B------:R-:W-:Y:S01]  /*0110*/  FMUL R9, R4.reuse, R4 ;  /* 0x0000000404097220 */ /* 0x040fe20000400000 */
[C---:B------:R-:W-:Y:S02]  /*0120*/  FSETP.GE.AND P1, PT, |R4|.reuse, 0.60000002384185791016, PT ;  /* 0x3f19999a0400780b */ /* 0x040fe40003f26200 */
[----:B------:R-:W-:Y:S01]  /*0130*/  FSETP.GE.AND P0, PT, |R4|, 9.010913848876953125, PT ;  /* 0x41102cb40400780b */ /* 0x000fe20003f06200 */
[C---:B------:R-:W-:Y:S01]  /*0140*/  FFMA R8, R9.reuse, R8, -0.052303962409496307373 ;  /* 0xbd563cae09087423 */ /* 0x040fe20000000008 */
[----:B------:R-:W0:Y:S03]  /*0150*/  MUFU.EX2 R0, R0 ;  /* 0x0000000000007308 */ /* 0x000e260000000800 */
[----:B------:R-:W-:Y:S01]  /*0160*/  FFMA R8, R9, R8, 0.1331529766321182251 ;  /* 0x3e08594109087423 */ /* 0x000fe20000000008 */
[----:B0-----:R-:W-:-:S03]  /*0170*/  FADD R5, R0, 1 ;  /* 0x3f80000000057421 */ /* 0x001fc60000000000 */
[----:B------:R-:W-:-:S04]  /*0180*/  FFMA R0, R9, R8, -0.33332768082618713379 ;  /* 0xbeaaa9ed09007423 */ /* 0x000fc80000000008 */
[----:B------:R-:W-:Y:S01]  /*0190*/  FFMA R9, R9, R0, RZ ;  /* 0x0000000009097223 */ /* 0x000fe200000000ff */
[----:B------:R-:W0:Y:S02]  /*01a0*/  MUFU.RCP R5, R5 ;  /* 0x0000000500057308 */ /* 0x000e240000001000 */
[----:B0-----:R-:W-:-:S05]  /*01b0*/  FFMA R6, R5, -2, R6 ;  /* 0xc000000005067823 */ /* 0x001fca0000000006 */
[----:B------:R-:W-:-:S04]  /*01c0*/  FSEL R7, R6, 1, !P0 ;  /* 0x3f80000006077808 */ /* 0x000fc80004000000 */
[--C-:B------:R-:W-:Y:S01]  /*01d0*/  LOP3.LUT R7, R7, 0x80000000, R4.reuse, 0xb8, !PT ;  /* 0x8000000007077812 */ /* 0x100fe200078eb804 */
[----:B------:R-:W-:-:S05]  /*01e0*/  @!P1 FFMA R7, R4, R9, R4 ;  /* 0x0000000904079223 */ /* 0x000fca0000000004 */
[----:B------:R-:W-:Y:S01]  /*01f0*/  STG.E desc[UR6][R2.64], R7 ;  /* 0x0000000702007986 */ /* 0x000fe2000c101906 */
[----:B------:R-:W-:Y:S05]  /*0200*/  EXIT ;  /* 0x000000000000794d */ /* 0x000fea0003800000 */
.L_x_14:
        /* <DEDUP_REMOVED lines=15> */
.L_x_130:


//--------------------- .text.default_function_kernel_31 --------------------------
	.section	.text.default_function_kernel_31,"ax",@progbits
	.align	128
        .global         default_function_kernel_31
        .type           default_function_kernel_31,@function
        .size           default_function_kernel_31,(.L_x_131 - default_function_kernel_31)
        .other          default_function_kernel_31,@"STO_CUDA_ENTRY STV_DEFAULT"
default_function_kernel_31:
.text.default_function_kernel_31:
        /* <DEDUP_REMOVED lines=18> */
.L_x_15:
        /* <DEDUP_REMOVED lines=14> */
.L_x_131:


//--------------------- .text.default_function_kernel_29 --------------------------
	.section	.text.default_function_kernel_29,"ax",@progbits
	.align	128
        .global         default_function_kernel_29
        .type           default_function_kernel_29,@function
        .size           default_function_kernel_29,(.L_x_120 - default_function_kernel_29)
        .other          default_function_kernel_29,@"STO_CUDA_ENTRY STV_DEFAULT"
default_function_kernel_29:
.text.default_function_kernel_29:
        /* <DEDUP_REMOVED lines=14> */
[----:B------:R-:W-:Y:S01]  /*00e0*/  BSSY.RECONVERGENT B0, `(.L_x_16) ;  /* 0x0000013000007945 */ /* 0x000fe20003800200 */
[----:B--2---:R-:W-:-:S04]  /*00f0*/  FADD R0, RZ, -R0 ;  /* 0x80000000ff007221 */ /* 0x004fc80000000000 */
[----:B------:R-:W-:-:S05]  /*0100*/  FMUL R0, R0, 1.4426950216293334961 ;  /* 0x3fb8aa3b00007820 */ /* 0x000fca0000400000 */
[----:B------:R-:W-:-:S13]  /*0110*/  FSETP.GEU.AND P0, PT, R0, -126, PT ;  /* 0xc2fc00000000780b */ /* 0x000fda0003f0e000 */
[----:B------:R-:W-:-:S04]  /*0120*/  @!P0 FMUL R0, R0, 0.5 ;  /* 0x3f00000000008820 */ /* 0x000fc80000400000 */
[----:B------:R-:W0:Y:S02]  /*0130*/  MUFU.EX2 R2, R0 ;  /* 0x0000000000027308 */ /* 0x000e240000000800 */
[----:B0-----:R-:W-:-:S04]  /*0140*/  @!P0 FMUL R2, R2, R2 ;  /* 0x0000000202028220 */ /* 0x001fc80000400000 */
[----:B------:R-:W-:-:S04]  /*0150*/  FADD R0, R2, 1 ;  /* 0x3f80000002007421 */ /* 0x000fc80000000000 */
[----:B------:R-:W-:-:S05]  /*0160*/  VIADD R2, R0, 0x1800000 ;  /* 0x0180000000027836 */ /* 0x000fca0000000000 */
[----:B------:R-:W-:-:S04]  /*0170*/  LOP3.LUT R2, R2, 0x7f800000, RZ, 0xc0, !PT ;  /* 0x7f80000002027812 */ /* 0x000fc800078ec0ff */
[----:B------:R-:W-:-:S13]  /*0180*/  ISETP.GT.U32.AND P0, PT, R2, 0x1ffffff, PT ;  /* 0x01ffffff0200780c */ /* 0x000fda0003f04070 */
[----:B------:R-:W-:Y:S05]  /*0190*/  @P0 BRA `(.L_x_17) ;  /* 0x00000000000c0947 */ /* 0x000fea0003800000 */
[----:B------:R-:W-:-:S07]  /*01a0*/  MOV R6, 0x1c0 ;  /* 0x000001c000067802 */ /* 0x000fce0000000f00 */
[----:B------:R-:W-:Y:S05]  /*01b0*/  CALL.REL.NOINC `($__internal_0_$__cuda_sm20_rcp_rn_f32_slowpath) ;  /* 0x0000000000207944 */ /* 0x000fea0003c00000 */
[----:B------:R-:W-:Y:S05]  /*01c0*/  BRA `(.L_x_18) ;  /* 0x0000000000107947 */ /* 0x000fea0003800000 */
.L_x_17:
[----:B------:R-:W0:Y:S02]  /*01d0*/  MUFU.RCP R3, R0 ;  /* 0x0000000000037308 */ /* 0x000e240000001000 */
[----:B0-----:R-:W-:-:S04]  /*01e0*/  FFMA R2, R0, R3, -1 ;  /* 0xbf80000000027423 */ /* 0x001fc80000000003 */
[----:B------:R-:W-:-:S04]  /*01f0*/  FADD.FTZ R2, -R2, -RZ ;  /* 0x800000ff02027221 */ /* 0x000fc80000010100 */
[----:B------:R-:W-:-:S07]  /*0200*/  FFMA R3, R3, R2, R3 ;  /* 0x0000000203037223 */ /* 0x000fce0000000003 */
.L_x_18:
[----:B------:R-:W-:Y:S05]  /*0210*/  BSYNC.RECONVERGENT B0 ;  /* 0x0000000000007941 */ /* 0x000fea0003800200 */
.L_x_16:
[----:B------:R-:W-:Y:S01]  /*0220*/  STG.E desc[UR6][R4.64], R3 ;  /* 0x0000000304007986 */ /* 0x000fe2000c101906 */
[----:B------:R-:W-:Y:S05]  /*0230*/  EXIT ;  /* 0x000000000000794d */ /* 0x000fea0003800000 */
        .weak           $__internal_0_$__cuda_sm20_rcp_rn_f32_slowpath
        .type           $__internal_0_$__cuda_sm20_rcp_rn_f32_slowpath,@function
        .size           $__internal_0_$__cuda_sm20_rcp_rn_f32_slowpath,(.L_x_120 - $__internal_0_$__cuda_sm20_rcp_rn_f32_slowpath)
$__internal_0_$__cuda_sm20_rcp_rn_f32_slowpath:
[----:B------:R-:W-:Y:S01]  /*0240*/  IMAD.SHL.U32 R2, R0, 0x2, RZ ;  /* 0x0000000200027824 */ /* 0x000fe200078e00ff */
[----:B------:R-:W-:Y:S04]  /*0250*/  BSSY.RECONVERGENT B1, `(.L_x_19) ;  /* 0x0000030000017945 */ /* 0x000fe80003800200 */
[----:B------:R-:W-:-:S04]  /*0260*/  SHF.R.U32.HI R2, RZ, 0x18, R2 ;  /* 0x00000018ff027819 */ /* 0x000fc80000011602 */
[----:B------:R-:W-:-:S13]  /*0270*/  ISETP.NE.U32.AND P0, PT, R2, RZ, PT ;  /* 0x000000ff0200720c */ /* 0x000fda0003f05070 */
[----:B------:R-:W-:Y:S05]  /*0280*/  @P0 BRA `(.L_x_20) ;  /* 0x0000000000280947 */ /* 0x000fea0003800000 */
[----:B------:R-:W-:-:S05]  /*0290*/  IMAD.SHL.U32 R2, R0, 0x2, RZ ;  /* 0x0000000200027824 */ /* 0x000fca00078e00ff */
[----:B------:R-:W-:-:S13]  /*02a0*/  ISETP.NE.AND P0, PT, R2, RZ, PT ;  /* 0x000000ff0200720c */ /* 0x000fda0003f05270 */
[----:B------:R-:W-:Y:S01]  /*02b0*/  @P0 FFMA R7, R0, 1.84467440737095516160e+19, RZ ;  /* 0x5f80000000070823 */ /* 0x000fe200000000ff */
[----:B------:R-:W-:Y:S08]  /*02c0*/  @!P0 MUFU.RCP R3, R0 ;  /* 0x0000000000038308 */ /* 0x000ff00000001000 */
[----:B------:R-:W0:Y:S02]  /*02d0*/  @P0 MUFU.RCP R2, R7 ;  /* 0x0000000700020308 */ /* 0x000e240000001000 */
[----:B0-----:R-:W-:-:S04]  /*02e0*/  @P0 FFMA R8, R7, R2, -1 ;  /* 0xbf80000007080423 */ /* 0x001fc80000000002 */
[----:B------:R-:W-:-:S04]  /*02f0*/  @P0 FADD.FTZ R9, -R8, -RZ ;  /* 0x800000ff08090221 */ /* 0x000fc80000010100 */
[----:B------:R-:W-:-:S04]  /*0300*/  @P0 FFMA R2, R2, R9, R2 ;  /* 0x0000000902020223 */ /* 0x000fc80000000002 */
[----:B------:R-:W-:Y:S01]  /*0310*/  @P0 FFMA R3, R2, 1.84467440737095516160e+19, RZ ;  /* 0x5f80000002030823 */ /* 0x000fe200000000ff */
[----:B------:R-:W-:Y:S06]  /*0320*/  BRA `(.L_x_21) ;  /* 0x0000000000887947 */ /* 0x000fec0003800000 */
.L_x_20:
[----:B------:R-:W-:-:S05]  /*0330*/  VIADD R3, R2, 0xffffff03 ;  /* 0xffffff0302037836 */ /* 0x000fca0000000000 */
[----:B------:R-:W-:-:S13]  /*0340*/  ISETP.GT.U32.AND P0, PT, R3, 0x1, PT ;  /* 0x000000010300780c */ /* 0x000fda0003f04070 */
[----:B------:R-:W-:Y:S05]  /*0350*/  @P0 BRA `(.L_x_22) ;  /* 0x0000000000780947 */ /* 0x000fea0003800000 */
[----:B------:R-:W-:Y:S01]  /*0360*/  LOP3.LUT R7, R0, 0x7fffff, RZ, 0xc0, !PT ;  /* 0x007fffff00077812 */ /* 0x000fe200078ec0ff */
[----:B------:R-:W-:-:S03]  /*0370*/  IMAD.MOV.U32 R12, RZ, RZ, 0x3 ;  /* 0x00000003ff0c7424 */ /* 0x000fc600078e00ff */
[----:B------:R-:W-:Y:S02]  /*0380*/  LOP3.LUT R7, R7, 0x3f800000, RZ, 0xfc, !PT ;  /* 0x3f80000007077812 */ /* 0x000fe400078efcff */
[----:B------:R-:W-:Y:S02]  /*0390*/  SHF.L.U32 R11, R12, R3, RZ ;  /* 0x000000030c0b7219 */ /* 0x000fe400000006ff */
[----:B------:R-:W0:Y:S02]  /*03a0*/  MUFU.RCP R8, R7 ;  /* 0x0000000700087308 */ /* 0x000e240000001000 */
[----:B0-----:R-:W-:-:S04]  /*03b0*/  FFMA R9, R7, R8, -1 ;  /* 0xbf80000007097423 */ /* 0x001fc80000000008 */
[----:B------:R-:W-:-:S04]  /*03c0*/  FADD.FTZ R9, -R9, -RZ ;  /* 0x800000ff09097221 */ /* 0x000fc80000010100 */
[CCC-:B------:R-:W-:Y:S01]  /*03d0*/  FFMA.RM R10, R8.reuse, R9.reuse, R8.reuse ;  /* 0x00000009080a7223 */ /* 0x1c0fe20000004008 */
[----:B------:R-:W-:-:S04]  /*03e0*/  FFMA.RP R9, R8, R9, R8 ;  /* 0x0000000908097223 */ /* 0x000fc80000008008 */
[C---:B------:R-:W-:Y:S02]  /*03f0*/  LOP3.LUT R8, R10.reuse, 0x7fffff, RZ, 0xc0, !PT ;  /* 0x007fffff0a087812 */ /* 0x040fe400078ec0ff */
[----:B------:R-:W-:Y:S02]  /*0400*/  FSETP.NEU.FTZ.AND P0, PT, R10, R9, PT ;  /* 0x000000090a00720b */ /* 0x000fe40003f1d000 */
[----:B------:R-:W-:Y:S02]  /*0410*/  LOP3.LUT R8, R8, 0x800000, RZ, 0xfc, !PT ;  /* 0x0080000008087812 */ /* 0x000fe400078efcff */
[----:B------:R-:W-:Y:S02]  /*0420*/  SEL R9, RZ, 0xffffffff, !P0 ;  /* 0xffffffffff097807 */ /* 0x000fe40004000000 */
[----:B------:R-:W-:-:S03]  /*0430*/  LOP3.LUT R10, R11, R8, RZ, 0xc0, !PT ;  /* 0x000000080b0a7212 */ /* 0x000fc600078ec0ff */
[----:B------:R-:W-:Y:S01]  /*0440*/  IMAD.MOV R9, RZ, RZ, -R9 ;  /* 0x000000ffff097224 */ /* 0x000fe200078e0a09 */
[----:B------:R-:W-:-:S04]  /*0450*/  SHF.R.U32.HI R10, RZ, R3, R10 ;  /* 0x00000003ff0a7219 */ /* 0x000fc8000001160a */
[----:B------:R-:W-:Y:S02]  /*0460*/  LOP3.LUT P1, RZ, R9, R3, R8, 0xf8, !PT ;  /* 0x0000000309ff7212 */ /* 0x000fe4000782f808 */
[C---:B------:R-:W-:Y:S02]  /*0470*/  LOP3.LUT P0, RZ, R10.reuse, 0x1, RZ, 0xc0, !PT ;  /* 0x000000010aff7812 */ /* 0x040fe4000780c0ff */
[----:B------:R-:W-:-:S04]  /*0480*/  LOP3.LUT P2, RZ, R10, 0x2, RZ, 0xc0, !PT ;  /* 0x000000020aff7812 */ /* 0x000fc8000784c0ff */
[----:B------:R-:W-:Y:S02]  /*0490*/  PLOP3.LUT P0, PT, P0, P1, P2, 0xe0, 0x0 ;  /* 0x000000000000781c */ /* 0x000fe40000703c20 */
[----:B------:R-:W-:Y:S02]  /*04a0*/  LOP3.LUT P1, RZ, R0, 0x7fffff, RZ, 0xc0, !PT ;  /* 0x007fffff00ff7812 */ /* 0x000fe4000782c0ff */
[----:B------:R-:W-:-:S05]  /*04b0*/  SEL R3, RZ, 0x1, !P0 ;  /* 0x00000001ff037807 */ /* 0x000fca0004000000 */
[----:B------:R-:W-:-:S05]  /*04c0*/  IMAD.MOV R3, RZ, RZ, -R3 ;  /* 0x000000ffff037224 */ /* 0x000fca00078e0a03 */
[----:B------:R-:W-:Y:S01]  /*04d0*/  ISETP.GE.AND P0, PT, R3, RZ, PT ;  /* 0x000000ff0300720c */ /* 0x000fe20003f06270 */
[----:B------:R-:W-:-:S05]  /*04e0*/  VIADD R3, R2, 0xffffff04 ;  /* 0xffffff0402037836 */ /* 0x000fca0000000000 */
[----:B------:R-:W-:-:S07]  /*04f0*/  SHF.R.U32.HI R3, RZ, R3, R8 ;  /* 0x00000003ff037219 */ /* 0x000fce0000011608 */
[----:B------:R-:W-:-:S04]  /*0500*/  @!P0 VIADD R3, R3, 0x1 ;  /* 0x0000000103038836 */ /* 0x000fc80000000000 */
[----:B------:R-:W-:-:S05]  /*0510*/  @!P1 IMAD.SHL.U32 R3, R3, 0x2, RZ ;  /* 0x0000000203039824 */ /* 0x000fca00078e00ff */
[----:B------:R-:W-:Y:S01]  /*0520*/  LOP3.LUT R3, R3, 0x80000000, R0, 0xf8, !PT ;  /* 0x8000000003037812 */ /* 0x000fe200078ef800 */
[----:B------:R-:W-:Y:S06]  /*0530*/  BRA `(.L_x_21) ;  /* 0x0000000000047947 */ /* 0x000fec0003800000 */
.L_x_22:
[----:B------:R0:W1:Y:S02]  /*0540*/  MUFU.RCP R3, R0 ;  /* 0x0000000000037308 */ /* 0x0000640000001000 */
.L_x_21:
[----:B------:R-:W-:Y:S05]  /*0550*/  BSYNC.RECONVERGENT B1 ;  /* 0x0000000000017941 */ /* 0x000fea0003800200 */
.L_x_19:
[----:B------:R-:W-:-:S04]  /*0560*/  IMAD.MOV.U32 R7, RZ, RZ, 0x0 ;  /* 0x00000000ff077424 */ /* 0x000fc800078e00ff */
[----:B01----:R-:W-:Y:S05]  /*0570*/  RET.REL.NODEC R6 `(default_function_kernel_29) ;  /* 0xfffffff806a07950 */ /* 0x003fea0003c3ffff */
.L_x_23:
        /* <DEDUP_REMOVED lines=16> */
.L_x_120:


//--------------------- .text.default_function_kernel_44 --------------------------
	.section	.text.default_function_kernel_44,"ax",@progbits
	.align	128
        .global         default_function_kernel_44
        .type           default_function_kernel_44,@function
        .size           default_function_kernel_44,(.L_x_133 - default_function_kernel_44)
        .other          default_function_kernel_44,@"STO_CUDA_ENTRY STV_DEFAULT"
default_function_kernel_44:
.text.default_function_kernel_44:
        /* <DEDUP_REMOVED lines=28> */
.L_x_26:
        /* <DEDUP_REMOVED lines=46> */
.L_x_25:
[----:B------:R-:W-:Y:S05]  /*04a0*/  BSYNC.RECONVERGENT B0 ;  /* 0x0000000000007941 */ /* 0x000fea0003800200 */
.L_x_24:
[----:B------:R-:W-:Y:S02]  /*04b0*/  IADD3 R0, PT, PT, R0, 0x8, RZ ;  /* 0x0000000800007810 */ /* 0x000fe40007ffe0ff */
[----:B------:R-:W-:Y:S01]  /*04c0*/  IADD3 R2, PT, PT, R2, 0x320, RZ ;  /* 0x0000032002027810 */ /* 0x000fe20007ffe0ff */
[----:B------:R-:W-:Y:S06]  /*04d0*/  BRA.U UP0, `(.L_x_26) ;  /* 0xfffffffd00387547 */ /* 0x000fec000b83ffff */
[----:B------:R-:W-:Y:S05]  /*04e0*/  EXIT ;  /* 0x000000000000794d */ /* 0x000fea0003800000 */
.L_x_27:
        /* <DEDUP_REMOVED lines=9> */
.L_x_133:


//--------------------- .text.default_function_kernel_38 --------------------------
	.section	.text.default_function_kernel_38,"ax",@progbits
	.align	128
        .global         default_function_kernel_38
        .type           default_function_kernel_38,@function
        .size           default_function_kernel_38,(.L_x_134 - default_function_kernel_38)
        .other          default_function_kernel_38,@"STO_CUDA_ENTRY STV_DEFAULT"
default_function_kernel_38:
.text.default_function_kernel_38:
[----:B------:R-:W-:Y:S01]  /*0000*/  LDC R1, c[0x0][0x37c] ;  /* 0x0000df00ff017b82 */ /* 0x000fe20000000800 */
[----:B------:R-:W0:Y:S01]  /*0010*/  S2R R7, SR_CTAID.X ;  /* 0x0000000000077919 */ /* 0x000e220000002500 */
[----:B------:R-:W1:Y:S01]  /*0020*/  S2R R8, SR_TID.X ;  /* 0x0000000000087919 */ /* 0x000e620000002100 */
[----:B0-----:R-:W-:Y:S01]  /*0030*/  IMAD.SHL.U32 R0, R7, 0x2, RZ ;  /* 0x0000000207007824 */ /* 0x001fe200078e00ff */
[----:B-1----:R-:W-:-:S04]  /*0040*/  SHF.R.U32.HI R3, RZ, 0x9, R8 ;  /* 0x00000009ff037819 */ /* 0x002fc80000011608 */
[----:B------:R-:W-:-:S04]  /*0050*/  LOP3.LUT R0, R0, R3, RZ, 0xfc, !PT ;  /* 0x0000000300007212 */ /* 0x000fc800078efcff */
[----:B------:R-:W-:-:S13]  /*0060*/  ISETP.GT.U32.AND P0, PT, R0, 0x1c, PT ;  /* 0x0000001c0000780c */ /* 0x000fda0003f04070 */
[----:B------:R-:W-:Y:S05]  /*0070*/  @P0 EXIT ;  /* 0x000000000000094d */ /* 0x000fea0003800000 */
[----:B------:R-:W-:Y:S01]  /*0080*/  IMAD R0, R7, 0x60, R8 ;  /* 0x0000006007007824 */ /* 0x000fe200078e0208 */
[----:B------:R-:W0:Y:S01]  /*0090*/  LDC.64 R4, c[0x0][0x388] ;  /* 0x0000e200ff047b82 */ /* 0x000e220000000a00 */
[----:B------:R-:W1:Y:S01]  /*00a0*/  LDCU.64 UR4, c[0x0][0x358] ;  /* 0x00006b00ff0477ac */ /* 0x000e620008000a00 */
[----:B------:R-:W-:Y:S01]  /*00b0*/  BSSY.RECONVERGENT B0, `(.L_x_28) ;  /* 0x0000013000007945 */ /* 0x000fe20003800200 */
[----:B------:R-:W-:-:S05]  /*00c0*/  IMAD.HI.U32 R2, R0, -0x72c234f7, RZ ;  /* 0x8d3dcb0900027827 */ /* 0x000fca00078e00ff */
[----:B------:R-:W-:-:S05]  /*00d0*/  SHF.R.U32.HI R3, RZ, 0x6, R2 ;  /* 0x00000006ff037819 */ /* 0x000fca0000011602 */
[--C-:B------:R-:W-:Y:S02]  /*00e0*/  IMAD R6, R3, -0x74, R0.reuse ;  /* 0xffffff8c03067824 */ /* 0x100fe400078e0200 */
[----:B------:R-:W-:-:S03]  /*00f0*/  IMAD R3, R7, 0x3a0, R0 ;  /* 0x000003a007037824 */ /* 0x000fc600078e0200 */
[----:B------:R-:W-:Y:S01]  /*0100*/  ISETP.GE.U32.AND P0, PT, R6, 0x10, PT ;  /* 0x000000100600780c */ /* 0x000fe20003f06070 */
[----:B0-----:R-:W-:-:S04]  /*0110*/  IMAD.WIDE.U32 R4, R3, 0x4, R4 ;  /* 0x0000000403047825 */ /* 0x001fc800078e0004 */
[----:B------:R-:W-:-:S08]  /*0120*/  IMAD.MOV.U32 R3, RZ, RZ, RZ ;  /* 0x000000ffff037224 */ /* 0x000fd000078e00ff */
[----:B-1----:R-:W-:Y:S05]  /*0130*/  @!P0 BRA `(.L_x_29) ;  /* 0x0000000000288947 */ /* 0x002fea0003800000 */
[----:B------:R-:W-:Y:S02]  /*0140*/  SHF.R.U32.HI R3, RZ, 0x2, R8 ;  /* 0x00000002ff037819 */ /* 0x000fe40000011608 */
[----:B------:R-:W-:-:S04]  /*0150*/  SHF.L.U32 R0, R7, 0x8, RZ ;  /* 0x0000000807007819 */ /* 0x000fc800000006ff */
[----:B------:R-:W-:Y:S02]  /*0160*/  LOP3.LUT R0, R0, R3, RZ, 0xfc, !PT ;  /* 0x0000000300007212 */ /* 0x000fe400078efcff */
[----:B------:R-:W0:Y:S03]  /*0170*/  LDC.64 R2, c[0x0][0x380] ;  /* 0x0000e000ff027b82 */ /* 0x000e260000000a00 */
[----:B------:R-:W-:-:S05]  /*0180*/  IMAD.HI.U32 R0, R0, -0x72c234f7, RZ ;  /* 0x8d3dcb0900007827 */ /* 0x000fca00078e00ff */
[----:B------:R-:W-:-:S05]  /*0190*/  SHF.R.U32.HI R7, RZ, 0x4, R0 ;  /* 0x00000004ff077819 */ /* 0x000fca0000011600 */
[----:B------:R-:W-:-:S05]  /*01a0*/  IMAD R7, R7, 0x64, R6 ;  /* 0x0000006407077824 */ /* 0x000fca00078e0206 */
[----:B------:R-:W-:-:S05]  /*01b0*/  IADD3 R7, PT, PT, R7, -0x10, RZ ;  /* 0xfffffff007077810 */ /* 0x000fca0007ffe0ff */
[----:B0-----:R-:W-:-:S06]  /*01c0*/  IMAD.WIDE.U32 R2, R7, 0x4, R2 ;  /* 0x0000000407027825 */ /* 0x001fcc00078e0002 */
[----:B------:R0:W5:Y:S02]  /*01d0*/  LDG.E.CONSTANT R3, desc[UR4][R2.64] ;  /* 0x0000000402037981 */ /* 0x000164000c1e9900 */
.L_x_29:
[----:B------:R-:W-:Y:S05]  /*01e0*/  BSYNC.RECONVERGENT B0 ;  /* 0x0000000000007941 */ /* 0x000fea0003800200 */
.L_x_28:
[----:B-----5:R-:W-:Y:S01]  /*01f0*/  STG.E desc[UR4][R4.64], R3 ;  /* 0x0000000304007986 */ /* 0x020fe2000c101904 */
[----:B------:R-:W-:Y:S05]  /*0200*/  EXIT ;  /* 0x000000000000794d */ /* 0x000fea0003800000 */
.L_x_30:
        /* <DEDUP_REMOVED lines=15> */
.L_x_134:


//--------------------- .text.default_function_kernel --------------------------
	.section	.text.default_function_kernel,"ax",@progbits
	.align	128
        .global         default_function_kernel
        .type           default_function_kernel,@function
        .size           default_function_kernel,(.L_x_135 - default_function_kernel)
        .other          default_function_kernel,@"STO_CUDA_ENTRY STV_DEFAULT"
default_function_kernel:
.text.default_function_kernel:
        /* <DEDUP_REMOVED lines=8> */
[----:B------:R-:W-:Y:S01]  /*0080*/  SHF.R.U32.HI R0, RZ, 0x1, R6 ;  /* 0x00000001ff007819 */ /* 0x000fe20000011606 */
[----:B------:R-:W0:Y:S01]  /*0090*/  LDCU.64 UR4, c[0x0][0x358] ;  /* 0x00006b00ff0477ac */ /* 0x000e220008000a00 */
[----:B------:R-:W-:-:S03]  /*00a0*/  HFMA2 R7, -RZ, RZ, 0, 0 ;  /* 0x00000000ff077431 */ /* 0x000fc600000001ff */
[----:B------:R-:W-:-:S04]  /*00b0*/  IMAD R0, R9, 0x2, R0 ;  /* 0x0000000209007824 */ /* 0x000fc800078e0200 */
[----:B------:R-:W-:-:S05]  /*00c0*/  IMAD R2, R0, -0x5050505, RZ ;  /* 0xfafafafb00027824 */ /* 0x000fca00078e02ff */
[----:B------:R-:W-:-:S13]  /*00d0*/  ISETP.GE.U32.AND P0, PT, R2, 0x5050506, PT ;  /* 0x050505060200780c */ /* 0x000fda0003f06070 */
[C---:B------:R-:W-:Y:S01]  /*00e0*/  @P0 LEA R4, R9.reuse, R6, 0x2 ;  /* 0x0000000609040211 */ /* 0x040fe200078e10ff */
[----:B------:R-:W1:Y:S01]  /*00f0*/  @P0 LDC.64 R2, c[0x0][0x388] ;  /* 0x0000e200ff020b82 */ /* 0x000e620000000a00 */
[----:B------:R-:W-:-:S03]  /*0100*/  @P0 IMAD R0, R9, 0x1fe, R0 ;  /* 0x000001fe09000824 */ /* 0x000fc600078e0200 */
[----:B------:R-:W-:-:S04]  /*0110*/  @P0 IMAD.HI.U32 R5, R4, -0x5f5f5f5f, RZ ;  /* 0xa0a0a0a104050827 */ /* 0x000fc800078e00ff */
[----:B------:R-:W-:Y:S01]  /*0120*/  @P0 IMAD.HI.U32 R0, R0, -0x5f5f5f5f, RZ ;  /* 0xa0a0a0a100000827 */ /* 0x000fe200078e00ff */
[----:B------:R-:W-:-:S04]  /*0130*/  @P0 SHF.R.U32.HI R5, RZ, 0x6, R5 ;  /* 0x00000006ff050819 */ /* 0x000fc80000011605 */
[----:B------:R-:W-:Y:S01]  /*0140*/  @P0 SHF.R.U32.HI R0, RZ, 0x5, R0 ;  /* 0x00000005ff000819 */ /* 0x000fe20000011600 */
[----:B------:R-:W-:-:S04]  /*0150*/  @P0 IMAD R5, R5, -0x66, R4 ;  /* 0xffffff9a05050824 */ /* 0x000fc800078e0204 */
[----:B------:R-:W-:-:S04]  /*0160*/  @P0 IMAD R0, R0, 0x64, R5 ;  /* 0x0000006400000824 */ /* 0x000fc800078e0205 */
[----:B------:R-:W-:-:S04]  /*0170*/  @P0 VIADD R5, R0, 0xfffffffe ;  /* 0xfffffffe00050836 */ /* 0x000fc80000000000 */
[----:B-1----:R-:W-:Y:S02]  /*0180*/  @P0 IMAD.WIDE R2, R5, 0x4, R2 ;  /* 0x0000000405020825 */ /* 0x002fe400078e0202 */
[----:B------:R-:W1:Y:S03]  /*0190*/  LDC.64 R4, c[0x0][0x380] ;  /* 0x0000e000ff047b82 */ /* 0x000e660000000a00 */
[----:B0-----:R-:W2:Y:S01]  /*01a0*/  @P0 LDG.E.CONSTANT R7, desc[UR4][R2.64] ;  /* 0x0000000402070981 */ /* 0x001ea2000c1e9900 */
[----:B------:R-:W-:-:S04]  /*01b0*/  SHF.L.U32 R0, R9, 0xa, RZ ;  /* 0x0000000a09007819 */ /* 0x000fc800000006ff */
[----:B------:R-:W-:-:S05]  /*01c0*/  LOP3.LUT R9, R0, R6, RZ, 0xfc, !PT ;  /* 0x0000000600097212 */ /* 0x000fca00078efcff */
[----:B-1----:R-:W-:-:S05]  /*01d0*/  IMAD.WIDE.U32 R4, R9, 0x4, R4 ;  /* 0x0000000409047825 */ /* 0x002fca00078e0004 */
[----:B--2---:R-:W-:Y:S01]  /*01e0*/  STG.E desc[UR4][R4.64], R7 ;  /* 0x0000000704007986 */ /* 0x004fe2000c101904 */
[----:B------:R-:W-:Y:S05]  /*01f0*/  EXIT ;  /* 0x000000000000794d */ /* 0x000fea0003800000 */
.L_x_31:
        /* <DEDUP_REMOVED lines=16> */
.L_x_135:


//--------------------- .text.default_function_kernel_20 --------------------------
	.section	.text.default_function_kernel_20,"ax",@progbits
	.align	128
        .global         default_function_kernel_20
        .type           default_function_kernel_20,@function
        .size           default_function_kernel_20,(.L_x_136 - default_function_kernel_20)
        .other          default_function_kernel_20,@"STO_CUDA_ENTRY STV_DEFAULT"
default_function_kernel_20:
.text.default_function_kernel_20:
        /* <DEDUP_REMOVED lines=18> */
.L_x_32:
        /* <DEDUP_REMOVED lines=14> */
.L_x_136:


//--------------------- .text.default_function_kernel_43 --------------------------
	.section	.text.default_function_kernel_43,"ax",@progbits
	.align	128
        .global         default_function_kernel_43
        .type           default_function_kernel_43,@function
        .size           default_function_kernel_43,(.L_x_137 - default_function_kernel_43)
        .other          default_function_kernel_43,@"STO_CUDA_ENTRY STV_DEFAULT"
default_function_kernel_43:
.text.default_function_kernel_43:
        /* <DEDUP_REMOVED lines=26> */
.L_x_35:
        /* <DEDUP_REMOVED lines=46> */
.L_x_34:
[----:B------:R-:W-:Y:S05]  /*0480*/  BSYNC.RECONVERGENT B0 ;  /* 0x0000000000007941 */ /* 0x000fea0003800200 */
.L_x_33:
[----:B------:R-:W-:-:S04]  /*0490*/  IADD3 R17, PT, PT, R17, 0x8, RZ ;  /* 0x0000000811117810 */ /* 0x000fc80007ffe0ff */
[----:B------:R-:W-:-:S13]  /*04a0*/  ISETP.NE.AND P1, PT, R17, 0x80, PT ;  /* 0x000000801100780c */ /* 0x000fda0003f25270 */
[----:B------:R-:W-:Y:S05]  /*04b0*/  @P1 BRA `(.L_x_35) ;  /* 0xfffffffc00381947 */ /* 0x000fea000383ffff */
[----:B------:R-:W-:Y:S05]  /*04c0*/  EXIT ;  /* 0x000000000000794d */ /* 0x000fea0003800000 */
.L_x_36:
        /* <DEDUP_REMOVED lines=11> */
.L_x_137:


//--------------------- .text.default_function_kernel_32 --------------------------
	.section	.text.default_function_kernel_32,"ax",@progbits
	.align	128
        .global         default_function_kernel_32
        .type           default_function_kernel_32,@function
        .size           default_function_kernel_32,(.L_x_138 - default_function_kernel_32)
        .other          default_function_kernel_32,@"STO_CUDA_ENTRY STV_DEFAULT"
default_function_kernel_32:
.text.default_function_kernel_32:
        /* <DEDUP_REMOVED lines=26> */
.L_x_39:
        /* <DEDUP_REMOVED lines=46> */
.L_x_38:
[----:B------:R-:W-:Y:S05]  /*0480*/  BSYNC.RECONVERGENT B0 ;  /* 0x0000000000007941 */ /* 0x000fea0003800200 */
.L_x_37:
[----:B------:R-:W-:-:S04]  /*0490*/  IADD3 R17, PT, PT, R17, 0x8, RZ ;  /* 0x0000000811117810 */ /* 0x000fc80007ffe0ff */
[----:B------:R-:W-:-:S13]  /*04a0*/  ISETP.NE.AND P1, PT, R17, 0x80, PT ;  /* 0x000000801100780c */ /* 0x000fda0003f25270 */
[----:B------:R-:W-:Y:S05]  /*04b0*/  @P1 BRA `(.L_x_39) ;  /* 0xfffffffc00381947 */ /* 0x000fea000383ffff */
[----:B------:R-:W-:Y:S05]  /*04c0*/  EXIT ;  /* 0x000000000000794d */ /* 0x000fea0003800000 */
.L_x_40:
        /* <DEDUP_REMOVED lines=11> */
.L_x_138:


//--------------------- .text.default_function_kernel_8 --------------------------
	.section	.text.default_function_kernel_8,"ax",@progbits
	.align	128
        .global         default_function_kernel_8
        .type           default_function_kernel_8,@function
        .size           default_function_kernel_8,(.L_x_139 - default_function_kernel_8)
        .other          default_function_kernel_8,@"STO_CUDA_ENTRY STV_DEFAULT"
default_function_kernel_8:
.text.default_function_kernel_8:
        /* <DEDUP_REMOVED lines=16> */
[----:B------:R-:W3:Y:S02]  /*0100*/  LDG.E R0, desc[UR6][R2.64] ;  /* 0x0000000602007981 */ /* 0x000ee4000c1e1900 */
[----:B---3--:R-:W-:-:S05]  /*0110*/  FADD R7, R0, R5 ;  /* 0x0000000500077221 */ /* 0x008fca0000000000 */
[----:B------:R-:W-:Y:S01]  /*0120*/  STG.E desc[UR6][R2.64], R7 ;  /* 0x0000000702007986 */ /* 0x000fe2000c101906 */
[----:B------:R-:W-:Y:S05]  /*0130*/  EXIT ;  /* 0x000000000000794d */ /* 0x000fea0003800000 */
.L_x_41:
        /* <DEDUP_REMOVED lines=12> */
.L_x_139:


//--------------------- .text.default_function_kernel_16 --------------------------
	.section	.text.default_function_kernel_16,"ax",@progbits
	.align	128
        .global         default_function_kernel_16
        .type           default_function_kernel_16,@function
        .size           default_function_kernel_16,(.L_x_140 - default_function_kernel_16)
        .other          default_function_kernel_16,@"STO_CUDA_ENTRY STV_DEFAULT"
default_function_kernel_16:
.text.default_function_kernel_16:
        /* <DEDUP_REMOVED lines=30> */
.L_x_42:
        /* <DEDUP_REMOVED lines=10> */
.L_x_140:


//--------------------- .text.default_function_kernel_45 --------------------------
	.section	.text.default_function_kernel_45,"ax",@progbits
	.align	128
        .global         default_function_kernel_45
        .type           default_function_kernel_45,@function
        .size           default_function_kernel_45,(.L_x_141 - default_function_kernel_45)
        .other          default_function_kernel_45,@"STO_CUDA_ENTRY STV_DEFAULT"
default_function_kernel_45:
.text.default_function_kernel_45:
        /* <DEDUP_REMOVED lines=20> */
.L_x_43:
        /* <DEDUP_REMOVED lines=12> */
.L_x_141:


//--------------------- .text.default_function_kernel_14 --------------------------
	.section	.text.default_function_kernel_14,"ax",@progbits
	.align	128
        .global         default_function_kernel_14
        .type           default_function_kernel_14,@function
        .size           default_function_kernel_14,(.L_x_142 - default_function_kernel_14)
        .other          default_function_kernel_14,@"STO_CUDA_ENTRY STV_DEFAULT"
default_function_kernel_14:
.text.default_function_kernel_14:
        /* <DEDUP_REMOVED lines=28> */
.L_x_44:
        /* <DEDUP_REMOVED lines=73> */
.L_x_45:
        /* <DEDUP_REMOVED lines=11> */
.L_x_142:


//--------------------- .text.default_function_kernel_33 --------------------------
	.section	.text.default_function_kernel_33,"ax",@progbits
	.align	128
        .global         default_function_kernel_33
        .type           default_function_kernel_33,@function
        .size           default_function_kernel_33,(.L_x_143 - default_function_kernel_33)
        .other          default_function_kernel_33,@"STO_CUDA_ENTRY STV_DEFAULT"
default_function_kernel_33:
.text.default_function_kernel_33:
        /* <DEDUP_REMOVED lines=28> */
.L_x_48:
        /* <DEDUP_REMOVED lines=46> */
.L_x_47:
[----:B------:R-:W-:Y:S05]  /*04a0*/  BSYNC.RECONVERGENT B0 ;  /* 0x0000000000007941 */ /* 0x000fea0003800200 */
.L_x_46:
[----:B------:R-:W-:Y:S02]  /*04b0*/  IADD3 R0, PT, PT, R0, 0x8, RZ ;  /* 0x0000000800007810 */ /* 0x000fe40007ffe0ff */
[----:B------:R-:W-:Y:S01]  /*04c0*/  IADD3 R2, PT, PT, R2, 0x320, RZ ;  /* 0x0000032002027810 */ /* 0x000fe20007ffe0ff */
[----:B------:R-:W-:Y:S06]  /*04d0*/  BRA.U UP0, `(.L_x_48) ;  /* 0xfffffffd00387547 */ /* 0x000fec000b83ffff */
[----:B------:R-:W-:Y:S05]  /*04e0*/  EXIT ;  /* 0x000000000000794d */ /* 0x000fea0003800000 */
.L_x_49:
        /* <DEDUP_REMOVED lines=9> */
.L_x_143:


//--------------------- .text.default_function_kernel_4 --------------------------
	.section	.text.default_function_kernel_4,"ax",@progbits
	.align	128
        .global         default_function_kernel_4
        .type           default_function_kernel_4,@function
        .size           default_function_kernel_4,(.L_x_144 - default_function_kernel_4)
        .other          default_function_kernel_4,@"STO_CUDA_ENTRY STV_DEFAULT"
default_function_kernel_4:
.text.default_function_kernel_4:
        /* <DEDUP_REMOVED lines=33> */
.L_x_50:
        /* <DEDUP_REMOVED lines=15> */
.L_x_144:


//--------------------- .text.default_function_kernel_46 --------------------------
	.section	.text.default_function_kernel_46,"ax",@progbits
	.align	128
        .global         default_function_kernel_46
        .type           default_function_kernel_46,@function
        .size           default_function_kernel_46,(.L_x_145 - default_function_kernel_46)
        .other          default_function_kernel_46,@"STO_CUDA_ENTRY STV_DEFAULT"
default_function_kernel_46:
.text.default_function_kernel_46:
[----:B------:R-:W-:Y:S01]  /*0000*/  LDC R1, c[0x0][0x37c] ;  /* 0x0000df00ff017b82 */ /* 0x000fe20000000800 */
[----:B------:R-:W0:Y:S07]  /*0010*/  S2R R11, SR_TID.X ;  /* 0x00000000000b7919 */ /* 0x000e2e0000002100 */
[----:B------:R-:W1:Y:S01]  /*0020*/  S2UR UR5, SR_CTAID.X ;  /* 0x00000000000579c3 */ /* 0x000e620000002500 */
[----:B------:R-:W2:Y:S01]  /*0030*/  LDCU.64 UR6, c[0x0][0x358] ;  /* 0x00006b00ff0677ac */ /* 0x000ea20008000a00 */
[----:B------:R-:W-:Y:S01]  /*0040*/  BSSY.RECONVERGENT B0, `(.L_x_51) ;  /* 0x0000023000007945 */ /* 0x000fe20003800200 */
[----:B-1----:R-:W-:Y:S01]  /*0050*/  USHF.L.U32 UR4, UR5, 0x1, URZ ;  /* 0x0000000105047899 */ /* 0x002fe200080006ff */
[----:B0-----:R-:W-:-:S05]  /*0060*/  SHF.R.U32.HI R0, RZ, 0x9, R11 ;  /* 0x00000009ff007819 */ /* 0x001fca000001160b */
[----:B------:R-:W-:-:S04]  /*0070*/  LOP3.LUT R0, R0, UR4, RZ, 0xfc, !PT ;  /* 0x0000000400007c12 */ /* 0x000fc8000f8efcff */
[----:B------:R-:W-:-:S13]  /*0080*/  ISETP.GE.U32.AND P0, PT, R0, 0x4b, PT ;  /* 0x0000004b0000780c */ /* 0x000fda0003f06070 */
[----:B--2---:R-:W-:Y:S05]  /*0090*/  @!P0 BRA `(.L_x_52) ;  /* 0x00000000001c8947 */ /* 0x004fea0003800000 */
[----:B------:R-:W0:Y:S01]  /*00a0*/  LDC.64 R2, c[0x0][0x388] ;  /* 0x0000e200ff027b82 */ /* 0x000e220000000a00 */
[----:B------:R-:W-:-:S06]  /*00b0*/  USHF.L.U32 UR4, UR5, 0xa, URZ ;  /* 0x0000000a05047899 */ /* 0x000fcc00080006ff */
[----:B------:R-:W-:-:S05]  /*00c0*/  IMAD.U32 R0, RZ, RZ, UR4 ;  /* 0x00000004ff007e24 */ /* 0x000fca000f8e00ff */
[----:B------:R-:W-:-:S05]  /*00d0*/  LOP3.LUT R5, R11, R0, RZ, 0xfc, !PT ;  /* 0x000000000b057212 */ /* 0x000fca00078efcff */
[----:B0-----:R-:W-:-:S05]  /*00e0*/  IMAD.WIDE.U32 R2, R5, 0x4, R2 ;  /* 0x0000000405027825 */ /* 0x001fca00078e0002 */
[----:B------:R2:W5:Y:S01]  /*00f0*/  LDG.E.CONSTANT R7, desc[UR6][R2.64+-0x25800] ;  /* 0xfda8000602077981 */ /* 0x000562000c1e9900 */
[----:B------:R-:W-:Y:S05]  /*0100*/  BRA `(.L_x_53) ;  /* 0x0000000000587947 */ /* 0x000fea0003800000 */
.L_x_52:
[----:B------:R-:W-:-:S09]  /*0110*/  UISETP.GE.U32.AND UP0, UPT, UR5, 0x19, UPT ;  /* 0x000000190500788c */ /* 0x000fd2000bf06070 */
[----:B------:R-:W-:Y:S05]  /*0120*/  BRA.U !UP0, `(.L_x_54) ;  /* 0x0000000108207547 */ /* 0x000fea000b800000 */
[----:B------:R-:W0:Y:S01]  /*0130*/  LDC.64 R2, c[0x0][0x390] ;  /* 0x0000e400ff027b82 */ /* 0x000e220000000a00 */
[----:B------:R-:W-:-:S06]  /*0140*/  USHF.L.U32 UR4, UR5, 0xa, URZ ;  /* 0x0000000a05047899 */ /* 0x000fcc00080006ff */
[----:B------:R-:W-:-:S05]  /*0150*/  IMAD.U32 R0, RZ, RZ, UR4 ;  /* 0x00000004ff007e24 */ /* 0x000fca000f8e00ff */
[----:B------:R-:W-:-:S04]  /*0160*/  LOP3.LUT R5, R11, R0, RZ, 0xfc, !PT ;  /* 0x000000000b057212 */ /* 0x000fc800078efcff */
[----:B------:R-:W-:-:S05]  /*0170*/  IADD3 R5, PT, PT, R5, -0x6400, RZ ;  /* 0xffff9c0005057810 */ /* 0x000fca0007ffe0ff */
[----:B0-----:R-:W-:-:S05]  /*0180*/  IMAD.WIDE.U32 R2, R5, 0x4, R2 ;  /* 0x0000000405027825 */ /* 0x001fca00078e0002 */
[----:B------:R0:W5:Y:S01]  /*0190*/  LDG.E.CONSTANT R7, desc[UR6][R2.64] ;  /* 0x0000000602077981 */ /* 0x000162000c1e9900 */
[----:B------:R-:W-:Y:S05]  /*01a0*/  BRA `(.L_x_53) ;  /* 0x0000000000307947 */ /* 0x000fea0003800000 */
.L_x_54:
[----:B------:R-:W-:Y:S01]  /*01b0*/  ISETP.GE.U32.AND P0, PT, R0, 0x19, PT ;  /* 0x000000190000780c */ /* 0x000fe20003f06070 */
[----:B------:R-:W-:-:S12]  /*01c0*/  USHF.L.U32 UR4, UR5, 0xa, URZ ;  /* 0x0000000a05047899 */ /* 0x000fd800080006ff */
[----:B------:R-:W0:Y:S01]  /*01d0*/  @P0 LDC.64 R2, c[0x0][0x398] ;  /* 0x0000e600ff020b82 */ /* 0x000e220000000a00 */
[----:B------:R-:W-:-:S05]  /*01e0*/  @P0 IMAD.U32 R0, RZ, RZ, UR4 ;  /* 0x00000004ff000e24 */ /* 0x000fca000f8e00ff */
[----:B------:R-:W-:-:S05]  /*01f0*/  @P0 LOP3.LUT R5, R11, R0, RZ, 0xfc, !PT ;  /* 0x000000000b050212 */ /* 0x000fca00078efcff */
[----:B0-----:R-:W-:Y:S02]  /*0200*/  @P0 IMAD.WIDE.U32 R2, R5, 0x4, R2 ;  /* 0x0000000405020825 */ /* 0x001fe400078e0002 */
[----:B------:R-:W0:Y:S03]  /*0210*/  @!P0 LDC.64 R4, c[0x0][0x3a0] ;  /* 0x0000e800ff048b82 */ /* 0x000e260000000a00 */
[----:B------:R1:W5:Y:S01]  /*0220*/  @P0 LDG.E.CONSTANT R7, desc[UR6][R2.64+-0xc800] ;  /* 0xff38000602070981 */ /* 0x000362000c1e9900 */
[----:B------:R-:W-:-:S04]  /*0230*/  @!P0 MOV R0, UR4 ;  /* 0x0000000400008c02 */ /* 0x000fc80008000f00 */
[----:B------:R-:W-:-:S05]  /*0240*/  @!P0 LOP3.LUT R9, R0, R11, RZ, 0xfc, !PT ;  /* 0x0000000b00098212 */ /* 0x000fca00078efcff */
[----:B0-----:R-:W-:-:S05]  /*0250*/  @!P0 IMAD.WIDE.U32 R4, R9, 0x4, R4 ;  /* 0x0000000409048825 */ /* 0x001fca00078e0004 */
[----:B------:R1:W5:Y:S02]  /*0260*/  @!P0 LDG.E.CONSTANT R7, desc[UR6][R4.64] ;  /* 0x0000000604078981 */ /* 0x000364000c1e9900 */
.L_x_53:
[----:B------:R-:W-:Y:S05]  /*0270*/  BSYNC.RECONVERGENT B0 ;  /* 0x0000000000007941 */ /* 0x000fea0003800200 */
.L_x_51:
[----:B012---:R-:W0:Y:S01]  /*0280*/  LDC.64 R2, c[0x0][0x380] ;  /* 0x0000e000ff027b82 */ /* 0x007e220000000a00 */
[----:B------:R-:W-:-:S05]  /*0290*/  LOP3.LUT R11, R0, R11, RZ, 0xfc, !PT ;  /* 0x0000000b000b7212 */ /* 0x000fca00078efcff */
[----:B0-----:R-:W-:-:S05]  /*02a0*/  IMAD.WIDE.U32 R2, R11, 0x4, R2 ;  /* 0x000000040b027825 */ /* 0x001fca00078e0002 */
[----:B-----5:R-:W-:Y:S01]  /*02b0*/  STG.E desc[UR6][R2.64], R7 ;  /* 0x0000000702007986 */ /* 0x020fe2000c101906 */
[----:B------:R-:W-:Y:S05]  /*02c0*/  EXIT ;  /* 0x000000000000794d */ /* 0x000fea0003800000 */
.L_x_55:
        /* <DEDUP_REMOVED lines=11> */
.L_x_145:


//--------------------- .text.default_function_kernel_34 --------------------------
	.section	.text.default_function_kernel_34,"ax",@progbits
	.align	128
        .global         default_function_kernel_34
        .type           default_function_kernel_34,@function
        .size           default_function_kernel_34,(.L_x_146 - default_function_kernel_34)
        .other          default_function_kernel_34,@"STO_CUDA_ENTRY STV_DEFAULT"
default_function_kernel_34:
.text.default_function_kernel_34:
        /* <DEDUP_REMOVED lines=20> */
.L_x_56:
        /* <DEDUP_REMOVED lines=12> */
.L_x_146:


//--------------------- .text.default_function_kernel_21 --------------------------
	.section	.text.default_function_kernel_21,"ax",@progbits
	.align	128
        .global         default_function_kernel_21
        .type           default_function_kernel_21,@function
        .size           default_function_kernel_21,(.L_x_147 - default_function_kernel_21)
        .other          default_function_kernel_21,@"STO_CUDA_ENTRY STV_DEFAULT"
default_function_kernel_21:
.text.default_function_kernel_21:
        /* <DEDUP_REMOVED lines=26> */
.L_x_59:
        /* <DEDUP_REMOVED lines=46> */
.L_x_58:
[----:B------:R-:W-:Y:S05]  /*0480*/  BSYNC.RECONVERGENT B0 ;  /* 0x0000000000007941 */ /* 0x000fea0003800200 */
.L_x_57:
[----:B------:R-:W-:-:S04]  /*0490*/  IADD3 R17, PT, PT, R17, 0x8, RZ ;  /* 0x0000000811117810 */ /* 0x000fc80007ffe0ff */
[----:B------:R-:W-:-:S13]  /*04a0*/  ISETP.NE.AND P1, PT, R17, 0x80, PT ;  /* 0x000000801100780c */ /* 0x000fda0003f25270 */
[----:B------:R-:W-:Y:S05]  /*04b0*/  @P1 BRA `(.L_x_59) ;  /* 0xfffffffc00381947 */ /* 0x000fea000383ffff */
[----:B------:R-:W-:Y:S05]  /*04c0*/  EXIT ;  /* 0x000000000000794d */ /* 0x000fea0003800000 */
.L_x_60:
        /* <DEDUP_REMOVED lines=11> */
.L_x_147:


//--------------------- .text.default_function_kernel_7 --------------------------
	.section	.text.default_function_kernel_7,"ax",@progbits
	.align	128
        .global         default_function_kernel_7
        .type           default_function_kernel_7,@function
        .size           default_function_kernel_7,(.L_x_121 - default_function_kernel_7)
        .other          default_function_kernel_7,@"STO_CUDA_ENTRY STV_DEFAULT"
default_function_kernel_7:
.text.default_function_kernel_7:
        /* <DEDUP_REMOVED lines=27> */
[----:B------:R-:W-:Y:S05]  /*01b0*/  CALL.REL.NOINC `($__internal_1_$__cuda_sm20_rcp_rn_f32_slowpath) ;  /* 0x0000000000207944 */ /* 0x000fea0003c00000 */
[----:B------:R-:W-:Y:S05]  /*01c0*/  BRA `(.L_x_63) ;  /* 0x0000000000107947 */ /* 0x000fea0003800000 */
.L_x_62:
[----:B------:R-:W0:Y:S02]  /*01d0*/  MUFU.RCP R3, R0 ;  /* 0x0000000000037308 */ /* 0x000e240000001000 */
[----:B0-----:R-:W-:-:S04]  /*01e0*/  FFMA R2, R0, R3, -1 ;  /* 0xbf80000000027423 */ /* 0x001fc80000000003 */
[----:B------:R-:W-:-:S04]  /*01f0*/  FADD.FTZ R2, -R2, -RZ ;  /* 0x800000ff02027221 */ /* 0x000fc80000010100 */
[----:B------:R-:W-:-:S07]  /*0200*/  FFMA R3, R3, R2, R3 ;  /* 0x0000000203037223 */ /* 0x000fce0000000003 */
.L_x_63:
[----:B------:R-:W-:Y:S05]  /*0210*/  BSYNC.RECONVERGENT B0 ;  /* 0x0000000000007941 */ /* 0x000fea0003800200 */
.L_x_61:
[----:B------:R-:W-:Y:S01]  /*0220*/  STG.E desc[UR6][R4.64], R3 ;  /* 0x0000000304007986 */ /* 0x000fe2000c101906 */
[----:B------:R-:W-:Y:S05]  /*0230*/  EXIT ;  /* 0x000000000000794d */ /* 0x000fea0003800000 */
        .weak           $__internal_1_$__cuda_sm20_rcp_rn_f32_slowpath
        .type           $__internal_1_$__cuda_sm20_rcp_rn_f32_slowpath,@function
        .size           $__internal_1_$__cuda_sm20_rcp_rn_f32_slowpath,(.L_x_121 - $__internal_1_$__cuda_sm20_rcp_rn_f32_slowpath)
$__internal_1_$__cuda_sm20_rcp_rn_f32_slowpath:
        /* <DEDUP_REMOVED lines=15> */
.L_x_65:
        /* <DEDUP_REMOVED lines=33> */
.L_x_67:
[----:B------:R0:W1:Y:S02]  /*0540*/  MUFU.RCP R3, R0 ;  /* 0x0000000000037308 */ /* 0x0000640000001000 */
.L_x_66:
[----:B------:R-:W-:Y:S05]  /*0550*/  BSYNC.RECONVERGENT B1 ;  /* 0x0000000000017941 */ /* 0x000fea0003800200 */
.L_x_64:
[----:B------:R-:W-:-:S04]  /*0560*/  IMAD.MOV.U32 R7, RZ, RZ, 0x0 ;  /* 0x00000000ff077424 */ /* 0x000fc800078e00ff */
[----:B01----:R-:W-:Y:S05]  /*0570*/  RET.REL.NODEC R6 `(default_function_kernel_7) ;  /* 0xfffffff806a07950 */ /* 0x003fea0003c3ffff */
.L_x_68:
        /* <DEDUP_REMOVED lines=16> */
.L_x_121:


//--------------------- .text.default_function_kernel_11 --------------------------
	.section	.text.default_function_kernel_11,"ax",@progbits
	.align	128
        .global         default_function_kernel_11
        .type           default_function_kernel_11,@function
        .size           default_function_kernel_11,(.L_x_149 - default_function_kernel_11)
        .other          default_function_kernel_11,@"STO_CUDA_ENTRY STV_DEFAULT"
default_function_kernel_11:
.text.default_function_kernel_11:
        /* <DEDUP_REMOVED lines=28> */
.L_x_71:
        /* <DEDUP_REMOVED lines=46> */
.L_x_70:
[----:B------:R-:W-:Y:S05]  /*04a0*/  BSYNC.RECONVERGENT B0 ;  /* 0x0000000000007941 */ /* 0x000fea0003800200 */
.L_x_69:
[----:B------:R-:W-:Y:S02]  /*04b0*/  IADD3 R0, PT, PT, R0, 0x8, RZ ;  /* 0x0000000800007810 */ /* 0x000fe40007ffe0ff */
[----:B------:R-:W-:Y:S01]  /*04c0*/  IADD3 R2, PT, PT, R2, 0x320, RZ ;  /* 0x0000032002027810 */ /* 0x000fe20007ffe0ff */
[----:B------:R-:W-:Y:S06]  /*04d0*/  BRA.U UP0, `(.L_x_71) ;  /* 0xfffffffd00387547 */ /* 0x000fec000b83ffff */
[----:B------:R-:W-:Y:S05]  /*04e0*/  EXIT ;  /* 0x000000000000794d */ /* 0x000fea0003800000 */
.L_x_72:
        /* <DEDUP_REMOVED lines=9> */
.L_x_149:


//--------------------- .text.default_function_kernel_26 --------------------------
	.section	.text.default_function_kernel_26,"ax",@progbits
	.align	128
        .global         default_function_kernel_26
        .type           default_function_kernel_26,@function
        .size           default_function_kernel_26,(.L_x_150 - default_function_kernel_26)
        .other          default_function_kernel_26,@"STO_CUDA_ENTRY STV_DEFAULT"
default_function_kernel_26:
.text.default_function_kernel_26:
        /* <DEDUP_REMOVED lines=33> */
.L_x_73:
        /* <DEDUP_REMOVED lines=15> */
.L_x_150:


//--------------------- .text.default_function_kernel_2 --------------------------
	.section	.text.default_function_kernel_2,"ax",@progbits
	.align	128
        .global         default_function_kernel_2
        .type           default_function_kernel_2,@function
        .size           default_function_kernel_2,(.L_x_151 - default_function_kernel_2)
        .other          default_function_kernel_2,@"STO_CUDA_ENTRY STV_DEFAULT"
default_function_kernel_2:
.text.default_function_kernel_2:
        /* <DEDUP_REMOVED lines=14> */
[----:B------:R-:W-:Y:S01]  /*00e0*/  @P0 IADD3 R4, PT, PT, R0, R11, RZ ;  /* 0x0000000b00040210 */ /* 0x000fe20007ffe0ff */
[----:B------:R-:W-:Y:S02]  /*00f0*/  @P0 IMAD R0, R9, 0x1fe, R2 ;  /* 0x000001fe09000824 */ /* 0x000fe400078e0202 */
[----:B------:R-:W1:Y:S02]  /*0100*/  @P0 LDC.64 R2, c[0x0][0x380] ;  /* 0x0000e000ff020b82 */ /* 0x000e640000000a00 */
        /* <DEDUP_REMOVED lines=15> */
.L_x_74:
        /* <DEDUP_REMOVED lines=16> */
.L_x_151:


//--------------------- .text.default_function_kernel_40 --------------------------
	.section	.text.default_function_kernel_40,"ax",@progbits
	.align	128
        .global         default_function_kernel_40
        .type           default_function_kernel_40,@function
        .size           default_function_kernel_40,(.L_x_122 - default_function_kernel_40)
        .other          default_function_kernel_40,@"STO_CUDA_ENTRY STV_DEFAULT"
default_function_kernel_40:
.text.default_function_kernel_40:
        /* <DEDUP_REMOVED lines=27> */
[----:B------:R-:W-:Y:S05]  /*01b0*/  CALL.REL.NOINC `($__internal_2_$__cuda_sm20_rcp_rn_f32_slowpath) ;  /* 0x0000000000207944 */ /* 0x000fea0003c00000 */
[----:B------:R-:W-:Y:S05]  /*01c0*/  BRA `(.L_x_77) ;  /* 0x0000000000107947 */ /* 0x000fea0003800000 */
.L_x_76:
[----:B------:R-:W0:Y:S02]  /*01d0*/  MUFU.RCP R3, R0 ;  /* 0x0000000000037308 */ /* 0x000e240000001000 */
[----:B0-----:R-:W-:-:S04]  /*01e0*/  FFMA R2, R0, R3, -1 ;  /* 0xbf80000000027423 */ /* 0x001fc80000000003 */
[----:B------:R-:W-:-:S04]  /*01f0*/  FADD.FTZ R2, -R2, -RZ ;  /* 0x800000ff02027221 */ /* 0x000fc80000010100 */
[----:B------:R-:W-:-:S07]  /*0200*/  FFMA R3, R3, R2, R3 ;  /* 0x0000000203037223 */ /* 0x000fce0000000003 */
.L_x_77:
[----:B------:R-:W-:Y:S05]  /*0210*/  BSYNC.RECONVERGENT B0 ;  /* 0x0000000000007941 */ /* 0x000fea0003800200 */
.L_x_75:
[----:B------:R-:W-:Y:S01]  /*0220*/  STG.E desc[UR6][R4.64], R3 ;  /* 0x0000000304007986 */ /* 0x000fe2000c101906 */
[----:B------:R-:W-:Y:S05]  /*0230*/  EXIT ;  /* 0x000000000000794d */ /* 0x000fea0003800000 */
        .weak           $__internal_2_$__cuda_sm20_rcp_rn_f32_slowpath
        .type           $__internal_2_$__cuda_sm20_rcp_rn_f32_slowpath,@function
        .size           $__internal_2_$__cuda_sm20_rcp_rn_f32_slowpath,(.L_x_122 - $__internal_2_$__cuda_sm20_rcp_rn_f32_slowpath)
$__internal_2_$__cuda_sm20_rcp_rn_f32_slowpath:
        /* <DEDUP_REMOVED lines=15> */
.L_x_79:
        /* <DEDUP_REMOVED lines=33> */
.L_x_81:
[----:B------:R0:W1:Y:S02]  /*0540*/  MUFU.RCP R3, R0 ;  /* 0x0000000000037308 */ /* 0x0000640000001000 */
.L_x_80:
[----:B------:R-:W-:Y:S05]  /*0550*/  BSYNC.RECONVERGENT B1 ;  /* 0x0000000000017941 */ /* 0x000fea0003800200 */
.L_x_78:
[----:B------:R-:W-:-:S04]  /*0560*/  IMAD.MOV.U32 R7, RZ, RZ, 0x0 ;  /* 0x00000000ff077424 */ /* 0x000fc800078e00ff */
[----:B01----:R-:W-:Y:S05]  /*0570*/  RET.REL.NODEC R6 `(default_function_kernel_40) ;  /* 0xfffffff806a07950 */ /* 0x003fea0003c3ffff */
.L_x_82:
        /* <DEDUP_REMOVED lines=16> */
.L_x_122:


//--------------------- .text.default_function_kernel_23 --------------------------
	.section	.text.default_function_kernel_23,"ax",@progbits
	.align	128
        .global         default_function_kernel_23
        .type           default_function_kernel_23,@function
        .size           default_function_kernel_23,(.L_x_153 - default_function_kernel_23)
        .other          default_function_kernel_23,@"STO_CUDA_ENTRY STV_DEFAULT"
default_function_kernel_23:
.text.default_function_kernel_23:
        /* <DEDUP_REMOVED lines=20> */
.L_x_83:
        /* <DEDUP_REMOVED lines=12> */
.L_x_153:


//--------------------- .text.default_function_kernel_12 --------------------------
	.section	.text.default_function_kernel_12,"ax",@progbits
	.align	128
        .global         default_function_kernel_12
        .type           default_function_kernel_12,@function
        .size           default_function_kernel_12,(.L_x_154 - default_function_kernel_12)
        .other          default_function_kernel_12,@"STO_CUDA_ENTRY STV_DEFAULT"
default_function_kernel_12:
.text.default_function_kernel_12:
        /* <DEDUP_REMOVED lines=20> */
.L_x_84:
        /* <DEDUP_REMOVED lines=12> */
.L_x_154:


//--------------------- .text.default_function_kernel_6 --------------------------
	.section	.text.default_function_kernel_6,"ax",@progbits
	.align	128
        .global         default_function_kernel_6
        .type           default_function_kernel_6,@function
        .size           default_function_kernel_6,(.L_x_155 - default_function_kernel_6)
        .other          default_function_kernel_6,@"STO_CUDA_ENTRY STV_DEFAULT"
default_function_kernel_6:
.text.default_function_kernel_6:
        /* <DEDUP_REMOVED lines=28> */
.L_x_85:
        /* <DEDUP_REMOVED lines=73> */
.L_x_86:
        /* <DEDUP_REMOVED lines=11> */
.L_x_155:


//--------------------- .text.default_function_kernel_28 --------------------------
	.section	.text.default_function_kernel_28,"ax",@progbits
	.align	128
        .global         default_function_kernel_28
        .type           default_function_kernel_28,@function
        .size           default_function_kernel_28,(.L_x_156 - default_function_kernel_28)
        .other          default_function_kernel_28,@"STO_CUDA_ENTRY STV_DEFAULT"
default_function_kernel_28:
.text.default_function_kernel_28:
        /* <DEDUP_REMOVED lines=28> */
.L_x_87:
        /* <DEDUP_REMOVED lines=73> */
.L_x_88:
        /* <DEDUP_REMOVED lines=11> */
.L_x_156:


//--------------------- .text.default_function_kernel_24 --------------------------
	.section	.text.default_function_kernel_24,"ax",@progbits
	.align	128
        .global         default_function_kernel_24
        .type           default_function_kernel_24,@function
        .size           default_function_kernel_24,(.L_x_157 - default_function_kernel_24)
        .other          default_function_kernel_24,@"STO_CUDA_ENTRY STV_DEFAULT"
default_function_kernel_24:
.text.default_function_kernel_24:
        /* <DEDUP_REMOVED lines=11> */
[----:B------:R-:W-:Y:S02]  /*00b0*/  BSSY.RECONVERGENT B0, `(.L_x_89) ;  /* 0x0000014000007945 */ /* 0x000fe40003800200 */
[----:B------:R-:W-:-:S05]  /*00c0*/  SHF.R.U32.HI R2, RZ, 0x2, R0 ;  /* 0x00000002ff027819 */ /* 0x000fca0000011600 */
[----:B------:R-:W-:-:S05]  /*00d0*/  IMAD.HI.U32 R2, R2, 0x4bda12f7, RZ ;  /* 0x4bda12f702027827 */ /* 0x000fca00078e00ff */
        /* <DEDUP_REMOVED lines=11> */
[----:B------:R-:W-:-:S05]  /*0190*/  IMAD.HI.U32 R0, R0, 0x4bda12f7, RZ ;  /* 0x4bda12f700007827 */ /* 0x000fca00078e00ff */
[----:B------:R-:W-:-:S05]  /*01a0*/  SHF.R.U32.HI R7, RZ, 0x3, R0 ;  /* 0x00000003ff077819 */ /* 0x000fca0000011600 */
[----:B------:R-:W-:-:S05]  /*01b0*/  IMAD R7, R7, 0x64, R6 ;  /* 0x0000006407077824 */ /* 0x000fca00078e0206 */
[----:B------:R-:W-:-:S05]  /*01c0*/  IADD3 R7, PT, PT, R7, -0x8, RZ ;  /* 0xfffffff807077810 */ /* 0x000fca0007ffe0ff */
[----:B0-----:R-:W-:-:S06]  /*01d0*/  IMAD.WIDE.U32 R2, R7, 0x4, R2 ;  /* 0x0000000407027825 */ /* 0x001fcc00078e0002 */
[----:B------:R0:W5:Y:S02]  /*01e0*/  LDG.E.CONSTANT R3, desc[UR4][R2.64] ;  /* 0x0000000402037981 */ /* 0x000164000c1e9900 */
.L_x_90:
[----:B------:R-:W-:Y:S05]  /*01f0*/  BSYNC.RECONVERGENT B0 ;  /* 0x0000000000007941 */ /* 0x000fea0003800200 */
.L_x_89:
[----:B-----5:R-:W-:Y:S01]  /*0200*/  STG.E desc[UR4][R4.64], R3 ;  /* 0x0000000304007986 */ /* 0x020fe2000c101904 */
[----:B------:R-:W-:Y:S05]  /*0210*/  EXIT ;  /* 0x000000000000794d */ /* 0x000fea0003800000 */
.L_x_91:
        /* <DEDUP_REMOVED lines=14> */
.L_x_157:


//--------------------- .text.default_function_kernel_15 --------------------------
	.section	.text.default_function_kernel_15,"ax",@progbits
	.align	128
        .global         default_function_kernel_15
        .type           default_function_kernel_15,@function
        .size           default_function_kernel_15,(.L_x_158 - default_function_kernel_15)
        .other          default_function_kernel_15,@"STO_CUDA_ENTRY STV_DEFAULT"
default_function_kernel_15:
.text.default_function_kernel_15:
        /* <DEDUP_REMOVED lines=33> */
.L_x_92:
        /* <DEDUP_REMOVED lines=15> */
.L_x_158:


//--------------------- .text.default_function_kernel_19 --------------------------
	.section	.text.default_function_kernel_19,"ax",@progbits
	.align	128
        .global         default_function_kernel_19
        .type           default_function_kernel_19,@function
        .size           default_function_kernel_19,(.L_x_159 - default_function_kernel_19)
        .other          default_function_kernel_19,@"STO_CUDA_ENTRY STV_DEFAULT"
default_function_kernel_19:
.text.default_function_kernel_19:
        /* <DEDUP_REMOVED lines=20> */
.L_x_93:
        /* <DEDUP_REMOVED lines=12> */
.L_x_159:


//--------------------- .text.default_function_kernel_17 --------------------------
	.section	.text.default_function_kernel_17,"ax",@progbits
	.align	128
        .global         default_function_kernel_17
        .type           default_function_kernel_17,@function
        .size           default_function_kernel_17,(.L_x_160 - default_function_kernel_17)
        .other          default_function_kernel_17,@"STO_CUDA_ENTRY STV_DEFAULT"
default_function_kernel_17:
.text.default_function_kernel_17:
        /* <DEDUP_REMOVED lines=28> */
.L_x_94:
        /* <DEDUP_REMOVED lines=73> */
.L_x_95:
        /* <DEDUP_REMOVED lines=11> */
.L_x_160:


//--------------------- .text.default_function_kernel_35 --------------------------
	.section	.text.default_function_kernel_35,"ax",@progbits
	.align	128
        .global         default_function_kernel_35
        .type           default_function_kernel_35,@function
        .size           default_function_kernel_35,(.L_x_161 - default_function_kernel_35)
        .other          default_function_kernel_35,@"STO_CUDA_ENTRY STV_DEFAULT"
default_function_kernel_35:
.text.default_function_kernel_35:
        /* <DEDUP_REMOVED lines=30> */
.L_x_97:
[----:B------:R-:W-:Y:S05]  /*01e0*/  BSYNC.RECONVERGENT B0 ;  /* 0x0000000000007941 */ /* 0x000fea0003800200 */
.L_x_96:
[----:B-----5:R-:W-:Y:S01]  /*01f0*/  STG.E desc[UR4][R4.64], R3 ;  /* 0x0000000304007986 */ /* 0x020fe2000c101904 */
[----:B------:R-:W-:Y:S05]  /*0200*/  EXIT ;  /* 0x000000000000794d */ /* 0x000fea0003800000 */
.L_x_98:
        /* <DEDUP_REMOVED lines=15> */
.L_x_161:


//--------------------- .text.default_function_kernel_30 --------------------------
	.section	.text.default_function_kernel_30,"ax",@progbits
	.align	128
        .global         default_function_kernel_30
        .type           default_function_kernel_30,@function
        .size           default_function_kernel_30,(.L_x_162 - default_function_kernel_30)
        .other          default_function_kernel_30,@"STO_CUDA_ENTRY STV_DEFAULT"
default_function_kernel_30:
.text.default_function_kernel_30:
        /* <DEDUP_REMOVED lines=20> */
.L_x_99:
        /* <DEDUP_REMOVED lines=12> */
.L_x_162:


//--------------------- .text.default_function_kernel_27 --------------------------
	.section	.text.default_function_kernel_27,"ax",@progbits
	.align	128
        .global         default_function_kernel_27
        .type           default_function_kernel_27,@function
        .size           default_function_kernel_27,(.L_x_163 - default_function_kernel_27)
        .other          default_function_kernel_27,@"STO_CUDA_ENTRY STV_DEFAULT"
default_function_kernel_27:
.text.default_function_kernel_27:
        /* <DEDUP_REMOVED lines=31> */
.L_x_101:
[----:B------:R-:W-:Y:S05]  /*01f0*/  BSYNC.RECONVERGENT B0 ;  /* 0x0000000000007941 */ /* 0x000fea0003800200 */
.L_x_100:
[----:B-----5:R-:W-:Y:S01]  /*0200*/  STG.E desc[UR4][R4.64], R3 ;  /* 0x0000000304007986 */ /* 0x020fe2000c101904 */
[----:B------:R-:W-:Y:S05]  /*0210*/  EXIT ;  /* 0x000000000000794d */ /* 0x000fea0003800000 */
.L_x_102:
        /* <DEDUP_REMOVED lines=14> */
.L_x_163:


//--------------------- .text.default_function_kernel_25 --------------------------
	.section	.text.default_function_kernel_25,"ax",@progbits
	.align	128
        .global         default_function_kernel_25
        .type           default_function_kernel_25,@function
        .size           default_function_kernel_25,(.L_x_164 - default_function_kernel_25)
        .other          default_function_kernel_25,@"STO_CUDA_ENTRY STV_DEFAULT"
default_function_kernel_25:
.text.default_function_kernel_25:
        /* <DEDUP_REMOVED lines=28> */
.L_x_103:
        /* <DEDUP_REMOVED lines=73> */
.L_x_104:
        /* <DEDUP_REMOVED lines=11> */
.L_x_164:


//--------------------- .text.default_function_kernel_41 --------------------------
	.section	.text.default_function_kernel_41,"ax",@progbits
	.align	128
        .global         default_function_kernel_41
        .type           default_function_kernel_41,@function
        .size           default_function_kernel_41,(.L_x_165 - default_function_kernel_41)
        .other          default_function_kernel_41,@"STO_CUDA_ENTRY STV_DEFAULT"
default_function_kernel_41:
.text.default_function_kernel_41:
        /* <DEDUP_REMOVED lines=20> */
.L_x_105:
        /* <DEDUP_REMOVED lines=12> */
.L_x_165:


//--------------------- .text.default_function_kernel_5 --------------------------
	.section	.text.default_function_kernel_5,"ax",@progbits
	.align	128
        .global         default_function_kernel_5
        .type           default_function_kernel_5,@function
        .size           default_function_kernel_5,(.L_x_166 - default_function_kernel_5)
        .other          default_function_kernel_5,@"STO_CUDA_ENTRY STV_DEFAULT"
default_function_kernel_5:
.text.default_function_kernel_5:
        /* <DEDUP_REMOVED lines=32> */
.L_x_106:
        /* <DEDUP_REMOVED lines=16> */
.L_x_166:


//--------------------- .text.default_function_kernel_3 --------------------------
	.section	.text.default_function_kernel_3,"ax",@progbits
	.align	128
        .global         default_function_kernel_3
        .type           default_function_kernel_3,@function
        .size           default_function_kernel_3,(.L_x_167 - default_function_kernel_3)
        .other          default_function_kernel_3,@"STO_CUDA_ENTRY STV_DEFAULT"
default_function_kernel_3:
.text.default_function_kernel_3:
        /* <DEDUP_REMOVED lines=28> */
.L_x_107:
        /* <DEDUP_REMOVED lines=73> */
.L_x_108:
        /* <DEDUP_REMOVED lines=11> */
.L_x_167:


//--------------------- .text.default_function_kernel_39 --------------------------
	.section	.text.default_function_kernel_39,"ax",@progbits
	.align	128
        .global         default_function_kernel_39
        .type           default_function_kernel_39,@function
        .size           default_function_kernel_39,(.L_x_168 - default_function_kernel_39)
        .other          default_function_kernel_39,@"STO_CUDA_ENTRY STV_DEFAULT"
default_function_kernel_39:
.text.default_function_kernel_39:
        /* <DEDUP_REMOVED lines=28> */
.L_x_109:
        /* <DEDUP_REMOVED lines=73> */
.L_x_110:
        /* <DEDUP_REMOVED lines=11> */
.L_x_168:


//--------------------- .text.default_function_kernel_42 --------------------------
	.section	.text.default_function_kernel_42,"ax",@progbits
	.align	128
        .global         default_function_kernel_42
        .type           default_function_kernel_42,@function
        .size           default_function_kernel_42,(.L_x_169 - default_function_kernel_42)
        .other          default_function_kernel_42,@"STO_CUDA_ENTRY STV_DEFAULT"
default_function_kernel_42:
.text.default_function_kernel_42:
        /* <DEDUP_REMOVED lines=18> */
.L_x_111:
        /* <DEDUP_REMOVED lines=14> */
.L_x_169:


//--------------------- .text.default_function_kernel_18 --------------------------
	.section	.text.default_function_kernel_18,"ax",@progbits
	.align	128
        .global         default_function_kernel_18
        .type           default_function_kernel_18,@function
        .size           default_function_kernel_18,(.L_x_123 - default_function_kernel_18)
        .other          default_function_kernel_18,@"STO_CUDA_ENTRY STV_DEFAULT"
default_function_kernel_18:
.text.default_function_kernel_18:
        /* <DEDUP_REMOVED lines=27> */
[----:B------:R-:W-:Y:S05]  /*01b0*/  CALL.REL.NOINC `($__internal_3_$__cuda_sm20_rcp_rn_f32_slowpath) ;  /* 0x0000000000207944 */ /* 0x000fea0003c00000 */
[----:B------:R-:W-:Y:S05]  /*01c0*/  BRA `(.L_x_114) ;  /* 0x0000000000107947 */ /* 0x000fea0003800000 */
.L_x_113:
[----:B------:R-:W0:Y:S02]  /*01d0*/  MUFU.RCP R3, R0 ;  /* 0x0000000000037308 */ /* 0x000e240000001000 */
[----:B0-----:R-:W-:-:S04]  /*01e0*/  FFMA R2, R0, R3, -1 ;  /* 0xbf80000000027423 */ /* 0x001fc80000000003 */
[----:B------:R-:W-:-:S04]  /*01f0*/  FADD.FTZ R2, -R2, -RZ ;  /* 0x800000ff02027221 */ /* 0x000fc80000010100 */
[----:B------:R-:W-:-:S07]  /*0200*/  FFMA R3, R3, R2, R3 ;  /* 0x0000000203037223 */ /* 0x000fce0000000003 */
.L_x_114:
[----:B------:R-:W-:Y:S05]  /*0210*/  BSYNC.RECONVERGENT B0 ;  /* 0x0000000000007941 */ /* 0x000fea0003800200 */
.L_x_112:
[----:B------:R-:W-:Y:S01]  /*0220*/  STG.E desc[UR6][R4.64], R3 ;  /* 0x0000000304007986 */ /* 0x000fe2000c101906 */
[----:B------:R-:W-:Y:S05]  /*0230*/  EXIT ;  /* 0x000000000000794d */ /* 0x000fea0003800000 */
        .weak           $__internal_3_$__cuda_sm20_rcp_rn_f32_slowpath
        .type           $__internal_3_$__cuda_sm20_rcp_rn_f32_slowpath,@function
        .size           $__internal_3_$__cuda_sm20_rcp_rn_f32_slowpath,(.L_x_123 - $__internal_3_$__cuda_sm20_rcp_rn_f32_slowpath)
$__internal_3_$__cuda_sm20_rcp_rn_f32_slowpath:
        /* <DEDUP_REMOVED lines=15> */
.L_x_116:
        /* <DEDUP_REMOVED lines=33> */
.L_x_118:
[----:B------:R0:W1:Y:S02]  /*0540*/  MUFU.RCP R3, R0 ;  /* 0x0000000000037308 */ /* 0x0000640000001000 */
.L_x_117:
[----:B------:R-:W-:Y:S05]  /*0550*/  BSYNC.RECONVERGENT B1 ;  /* 0x0000000000017941 */ /* 0x000fea0003800200 */
.L_x_115:
[----:B------:R-:W-:-:S04]  /*0560*/  IMAD.MOV.U32 R7, RZ, RZ, 0x0 ;  /* 0x00000000ff077424 */ /* 0x000fc800078e00ff */
[----:B01----:R-:W-:Y:S05]  /*0570*/  RET.REL.NODEC R6 `(default_function_kernel_18) ;  /* 0xfffffff806a07950 */ /* 0x003fea0003c3ffff */
.L_x_119:
        /* <DEDUP_REMOVED lines=16> */
.L_x_123:


//--------------------- .nv.shared.reserved.0     --------------------------
	.section	.nv.shared.reserved.0,"aw",@nobits
	.weak		__nv_reservedSMEM_offset_0_alias
	.size		__nv_reservedSMEM_offset_0_alias, 0, 64
	.other		__nv_reservedSMEM_offset_0_alias,@"STO_CUDA_RESERVED_SHARED STV_DEFAULT"
__nv_reservedSMEM_offset_0_alias:
	.zero		0
	.zero		64


//--------------------- .nv.constant0.default_function_kernel_22 --------------------------
	.section	.nv.constant0.default_function_kernel_22,"a",@progbits
	.sectionflags	@""
	.align	4
.nv.constant0.default_function_kernel_22:
	.zero		920


//--------------------- .nv.constant0.default_function_kernel_13 --------------------------
	.section	.nv.constant0.default_function_kernel_13,"a",@progbits
	.sectionflags	@""
	.align	4
.nv.constant0.default_function_kernel_13:
	.zero		912


//--------------------- .nv.constant0.default_function_kernel_1 --------------------------
	.section	.nv.constant0.default_function_kernel_1,"a",@progbits
	.sectionflags	@""
	.align	4
.nv.constant0.default_function_kernel_1:
	.zero		920


//--------------------- .nv.constant0.default_function_kernel_10 --------------------------
	.section	.nv.constant0.default_function_kernel_10,"a",@progbits
	.sectionflags	@""
	.align	4
.nv.constant0.default_function_kernel_10:
	.zero		920


//--------------------- .nv.constant0.default_function_kernel_9 --------------------------
	.section	.nv.constant0.default_function_kernel_9,"a",@progbits
	.sectionflags	@""
	.align	4
.nv.constant0.default_function_kernel_9:
	.zero		912


//--------------------- .nv.constant0.default_function_kernel_36 --------------------------
	.section	.nv.constant0.default_function_kernel_36,"a",@progbits
	.sectionflags	@""
	.align	4
.nv.constant0.default_function_kernel_36:
	.zero		920


//--------------------- .nv.constant0.default_function_kernel_37 --------------------------
	.section	.nv.constant0.default_function_kernel_37,"a",@progbits
	.sectionflags	@""
	.align	4
.nv.constant0.default_function_kernel_37:
	.zero		904


//--------------------- .nv.constant0.default_function_kernel_31 --------------------------
	.section	.nv.constant0.default_function_kernel_31,"a",@progbits
	.sectionflags	@""
	.align	4
.nv.constant0.default_function_kernel_31:
	.zero		912


//--------------------- .nv.constant0.default_function_kernel_29 --------------------------
	.section	.nv.constant0.default_function_kernel_29,"a",@progbits
	.sectionflags	@""
	.align	4
.nv.constant0.default_function_kernel_29:
	.zero		904


//--------------------- .nv.constant0.default_function_kernel_44 --------------------------
	.section	.nv.constant0.default_function_kernel_44,"a",@progbits
	.sectionflags	@""
	.align	4
.nv.constant0.default_function_kernel_44:
	.zero		920


//--------------------- .nv.constant0.default_function_kernel_38 --------------------------
	.section	.nv.constant0.default_function_kernel_38,"a",@progbits
	.sectionflags	@""
	.align	4
.nv.constant0.default_function_kernel_38:
	.zero		912


//--------------------- .nv.constant0.default_function_kernel --------------------------
	.section	.nv.constant0.default_function_kernel,"a",@progbits
	.sectionflags	@""
	.align	4
.nv.constant0.default_function_kernel:
	.zero		912


//--------------------- .nv.constant0.default_function_kernel_20 --------------------------
	.section	.nv.constant0.default_function_kernel_20,"a",@progbits
	.sectionflags	@""
	.align	4
.nv.constant0.default_function_kernel_20:
	.zero		912


//--------------------- .nv.constant0.default_function_kernel_43 --------------------------
	.section	.nv.constant0.default_function_kernel_43,"a",@progbits
	.sectionflags	@""
	.align	4
.nv.constant0.default_function_kernel_43:
	.zero		920


//--------------------- .nv.constant0.default_function_kernel_32 --------------------------
	.section	.nv.constant0.default_function_kernel_32,"a",@progbits
	.sectionflags	@""
	.align	4
.nv.constant0.default_function_kernel_32:
	.zero		920


//--------------------- .nv.constant0.default_function_kernel_8 --------------------------
	.section	.nv.constant0.default_function_kernel_8,"a",@progbits
	.sectionflags	@""
	.align	4
.nv.constant0.default_function_kernel_8:
	.zero		912


//--------------------- .nv.constant0.default_function_kernel_16 --------------------------
	.section	.nv.constant0.default_function_kernel_16,"a",@progbits
	.sectionflags	@""
	.align	4
.nv.constant0.default_function_kernel_16:
	.zero		912


//--------------------- .nv.constant0.default_function_kernel_45 --------------------------
	.section	.nv.constant0.default_function_kernel_45,"a",@progbits
	.sectionflags	@""
	.align	4
.nv.constant0.default_function_kernel_45:
	.zero		912


//--------------------- .nv.constant0.default_function_kernel_14 --------------------------
	.section	.nv.constant0.default_function_kernel_14,"a",@progbits
	.sectionflags	@""
	.align	4
.nv.constant0.default_function_kernel_14:
	.zero		920


//--------------------- .nv.constant0.default_function_kernel_33 --------------------------
	.section	.nv.constant0.default_function_kernel_33,"a",@progbits
	.sectionflags	@""
	.align	4
.nv.constant0.default_function_kernel_33:
	.zero		920


//--------------------- .nv.constant0.default_function_kernel_4 --------------------------
	.section	.nv.constant0.default_function_kernel_4,"a",@progbits
	.sectionflags	@""
	.align	4
.nv.constant0.default_function_kernel_4:
	.zero		904


//--------------------- .nv.constant0.default_function_kernel_46 --------------------------
	.section	.nv.constant0.default_function_kernel_46,"a",@progbits
	.sectionflags	@""
	.align	4
.nv.constant0.default_function_kernel_46:
	.zero		936


//--------------------- .nv.constant0.default_function_kernel_34 --------------------------
	.section	.nv.constant0.default_function_kernel_34,"a",@progbits
	.sectionflags	@""
	.align	4
.nv.constant0.default_function_kernel_34:
	.zero		912


//--------------------- .nv.constant0.default_function_kernel_21 --------------------------
	.section	.nv.constant0.default_function_kernel_21,"a",@progbits
	.sectionflags	@""
	.align	4
.nv.constant0.default_function_kernel_21:
	.zero		920


//--------------------- .nv.constant0.default_function_kernel_7 --------------------------
	.section	.nv.constant0.default_function_kernel_7,"a",@progbits
	.sectionflags	@""
	.align	4
.nv.constant0.default_function_kernel_7:
	.zero		904


//--------------------- .nv.constant0.default_function_kernel_11 --------------------------
	.section	.nv.constant0.default_function_kernel_11,"a",@progbits
	.sectionflags	@""
	.align	4
.nv.constant0.default_function_kernel_11:
	.zero		920


//--------------------- .nv.constant0.default_function_kernel_26 --------------------------
	.section	.nv.constant0.default_function_kernel_26,"a",@progbits
	.sectionflags	@""
	.align	4
.nv.constant0.default_function_kernel_26:
	.zero		904


//--------------------- .nv.constant0.default_function_kernel_2 --------------------------
	.section	.nv.constant0.default_function_kernel_2,"a",@progbits
	.sectionflags	@""
	.align	4
.nv.constant0.default_function_kernel_2:
	.zero		912


//--------------------- .nv.constant0.default_function_kernel_40 --------------------------
	.section	.nv.constant0.default_function_kernel_40,"a",@progbits
	.sectionflags	@""
	.align	4
.nv.constant0.default_function_kernel_40:
	.zero		904


//--------------------- .nv.constant0.default_function_kernel_23 --------------------------
	.section	.nv.constant0.default_function_kernel_23,"a",@progbits
	.sectionflags	@""
	.align	4
.nv.constant0.default_function_kernel_23:
	.zero		912


//--------------------- .nv.constant0.default_function_kernel_12 --------------------------
	.section	.nv.constant0.default_function_kernel_12,"a",@progbits
	.sectionflags	@""
	.align	4
.nv.constant0.default_function_kernel_12:
	.zero		912


//--------------------- .nv.constant0.default_function_kernel_6 --------------------------
	.section	.nv.constant0.default_function_kernel_6,"a",@progbits
	.sectionflags	@""
	.align	4
.nv.constant0.default_function_kernel_6:
	.zero		920


//--------------------- .nv.constant0.default_function_kernel_28 --------------------------
	.section	.nv.constant0.default_function_kernel_28,"a",@progbits
	.sectionflags	@""
	.align	4
.nv.constant0.default_function_kernel_28:
	.zero		920


//--------------------- .nv.constant0.default_function_kernel_24 --------------------------
	.section	.nv.constant0.default_function_kernel_24,"a",@progbits
	.sectionflags	@""
	.align	4
.nv.constant0.default_function_kernel_24:
	.zero		912


//--------------------- .nv.constant0.default_function_kernel_15 --------------------------
	.section	.nv.constant0.default_function_kernel_15,"a",@progbits
	.sectionflags	@""
	.align	4
.nv.constant0.default_function_kernel_15:
	.zero		904


//--------------------- .nv.constant0.default_function_kernel_19 --------------------------
	.section	.nv.constant0.default_function_kernel_19,"a",@progbits
	.sectionflags	@""
	.align	4
.nv.constant0.default_function_kernel_19:
	.zero		912


//--------------------- .nv.constant0.default_function_kernel_17 --------------------------
	.section	.nv.constant0.default_function_kernel_17,"a",@progbits
	.sectionflags	@""
	.align	4
.nv.constant0.default_function_kernel_17:
	.zero		920


//--------------------- .nv.constant0.default_function_kernel_35 --------------------------
	.section	.nv.constant0.default_function_kernel_35,"a",@progbits
	.sectionflags	@""
	.align	4
.nv.constant0.default_function_kernel_35:
	.zero		912


//--------------------- .nv.constant0.default_function_kernel_30 --------------------------
	.section	.nv.constant0.default_function_kernel_30,"a",@progbits
	.sectionflags	@""
	.align	4
.nv.constant0.default_function_kernel_30:
	.zero		912


//--------------------- .nv.constant0.default_function_kernel_27 --------------------------
	.section	.nv.constant0.default_function_kernel_27,"a",@progbits
	.sectionflags	@""
	.align	4
.nv.constant0.default_function_kernel_27:
	.zero		912


//--------------------- .nv.constant0.default_function_kernel_25 --------------------------
	.section	.nv.constant0.default_function_kernel_25,"a",@progbits
	.sectionflags	@""
	.align	4
.nv.constant0.default_function_kernel_25:
	.zero		920


//--------------------- .nv.constant0.default_function_kernel_41 --------------------------
	.section	.nv.constant0.default_function_kernel_41,"a",@progbits
	.sectionflags	@""
	.align	4
.nv.constant0.default_function_kernel_41:
	.zero		912


//--------------------- .nv.constant0.default_function_kernel_5 --------------------------
	.section	.nv.constant0.default_function_kernel_5,"a",@progbits
	.sectionflags	@""
	.align	4
.nv.constant0.default_function_kernel_5:
	.zero		912


//--------------------- .nv.constant0.default_function_kernel_3 --------------------------
	.section	.nv.constant0.default_function_kernel_3,"a",@progbits
	.sectionflags	@""
	.align	4
.nv.constant0.default_function_kernel_3:
	.zero		920


//--------------------- .nv.constant0.default_function_kernel_39 --------------------------
	.section	.nv.constant0.default_function_kernel_39,"a",@progbits
	.sectionflags	@""
	.align	4
.nv.constant0.default_function_kernel_39:
	.zero		920


//--------------------- .nv.constant0.default_function_kernel_42 --------------------------
	.section	.nv.constant0.default_function_kernel_42,"a",@progbits
	.sectionflags	@""
	.align	4
.nv.constant0.default_function_kernel_42:
	.zero		912


//--------------------- .nv.constant0.default_function_kernel_18 --------------------------
	.section	.nv.constant0.default_function_kernel_18,"a",@progbits
	.sectionflags	@""
	.align	4
.nv.constant0.default_function_kernel_18:
	.zero		904


//--------------------- SYMBOLS --------------------------

	.type		.nv.reservedSmem.offset0,@object
	.size		.nv.reservedSmem.offset0,0x4
